	.target	sm_90a

	.elftype	@"ET_EXEC"


//--------------------- .note.nv.tkinfo           --------------------------
	.section	.note.nv.tkinfo,"",@"SHT_NOTE"
	.sectionflags	@"SHF_NOTE_NV_TKINFO"
	.tkinfo
        /*0018*/ 	.word	0x00000002
        /*0030*/ 	.string	""
        /*0030*/ 	.string	"ptxas"
        /*0030*/ 	.string	"Cuda compilation tools, release 13.0, V13.0.88"
        /*0030*/ 	.string	"Build cuda_13.0.r13.0/compiler.36424714_0"
        /*0030*/ 	.string	"-arch sm_90a -m 64 "



//--------------------- .note.nv.cuinfo           --------------------------
	.section	.note.nv.cuinfo,"",@"SHT_NOTE"
	.sectionflags	@"SHF_NOTE_NV_CUINFO"
        /*0018*/ 	.short	0x0002
        /*001a*/ 	.short	0x005a
        /*001c*/ 	.short	0x0082
	.zero		2


//--------------------- .nv.info                  --------------------------
	.section	.nv.info,"",@"SHT_CUDA_INFO"
	.align	4


	//----- nvinfo : EIATTR_REGCOUNT
	.align		4
        /*0000*/ 	.byte	0x04, 0x2f
        /*0002*/ 	.short	(.L_12 - .L_11)
	.align		4
.L_11:
        /*0004*/ 	.word	index@(_ZN7cutlass13device_kernelINS_4gemm6kernel13GemmUniversalIN4cute5tupleIJiiiiEEENS1_10collective13CollectiveMmaINS1_37MainloopSm90TmaGmmaWarpSpecializedFP8ILi7ENS5_IJNS4_1CILi1EEENSA_ILi4EEESB_EEENS1_35KernelTmaWarpSpecializedCooperativeEEENS5_IJNSA_ILi256EEESG_NSA_ILi64EEEEEENS_12float_e5m2_tENS5_IJlSB_lEEESJ_SK_NS4_8TiledMMAINS4_8MMA_AtomIJNS4_4SM904GMMA31MMA_64x256x32_F32E5M2E5M2_SS_TNILNSO_7ScaleInE1ELSQ_1EEEEEENS4_6LayoutINS5_IJNSA_ILi2EEESB_SB_EEENS5_IJSB_NSA_ILi0EEESW_EEEEENS5_IJNS4_10UnderscoreESZ_SZ_EEEEENS4_23SM90_TMA_LOAD_MULTICASTENS4_14ComposedLayoutINS4_7SwizzleILi2ELi4ELi3EEENS4_18smem_ptr_flag_bitsILi8EEENST_INS5_IJNSA_ILi8EEESH_EEENS5_IJSH_SB_EEEEEEEvNS4_8identityENS4_13SM90_TMA_LOADES1C_vS1D_EENS_8epilogue10collective6detail29Sm90TmaWarpSpecializedAdapterINS1H_15DefaultEpilogueISJ_SK_SK_NS1G_6thread17LinearCombinationISJ_Li1EffLNS1L_9ScaleType4KindE0ELNS_15FloatRoundStyleE2ESJ_EENS1_15EpilogueDefaultEEEEEvvEEEEvNT_6ParamsE)
        /*0008*/ 	.word	0x000000a8


	//----- nvinfo : EIATTR_FRAME_SIZE
	.align		4
.L_12:
        /*000c*/ 	.byte	0x04, 0x11
        /*000e*/ 	.short	(.L_14 - .L_13)
	.align		4
.L_13:
        /*0010*/ 	.word	index@(_ZN7cutlass13device_kernelINS_4gemm6kernel13GemmUniversalIN4cute5tupleIJiiiiEEENS1_10collective13CollectiveMmaINS1_37MainloopSm90TmaGmmaWarpSpecializedFP8ILi7ENS5_IJNS4_1CILi1EEENSA_ILi4EEESB_EEENS1_35KernelTmaWarpSpecializedCooperativeEEENS5_IJNSA_ILi256EEESG_NSA_ILi64EEEEEENS_12float_e5m2_tENS5_IJlSB_lEEESJ_SK_NS4_8TiledMMAINS4_8MMA_AtomIJNS4_4SM904GMMA31MMA_64x256x32_F32E5M2E5M2_SS_TNILNSO_7ScaleInE1ELSQ_1EEEEEENS4_6LayoutINS5_IJNSA_ILi2EEESB_SB_EEENS5_IJSB_NSA_ILi0EEESW_EEEEENS5_IJNS4_10UnderscoreESZ_SZ_EEEEENS4_23SM90_TMA_LOAD_MULTICASTENS4_14ComposedLayoutINS4_7SwizzleILi2ELi4ELi3EEENS4_18smem_ptr_flag_bitsILi8EEENST_INS5_IJNSA_ILi8EEESH_EEENS5_IJSH_SB_EEEEEEEvNS4_8identityENS4_13SM90_TMA_LOADES1C_vS1D_EENS_8epilogue10collective6detail29Sm90TmaWarpSpecializedAdapterINS1H_15DefaultEpilogueISJ_SK_SK_NS1G_6thread17LinearCombinationISJ_Li1EffLNS1L_9ScaleType4KindE0ELNS_15FloatRoundStyleE2ESJ_EENS1_15EpilogueDefaultEEEEEvvEEEEvNT_6ParamsE)
        /*0014*/ 	.word	0x00000870


	//----- nvinfo : EIATTR_MIN_STACK_SIZE
	.align		4
.L_14:
        /*0018*/ 	.byte	0x04, 0x12
        /*001a*/ 	.short	(.L_16 - .L_15)
	.align		4
.L_15:
        /*001c*/ 	.word	index@(_ZN7cutlass13device_kernelINS_4gemm6kernel13GemmUniversalIN4cute5tupleIJiiiiEEENS1_10collective13CollectiveMmaINS1_37MainloopSm90TmaGmmaWarpSpecializedFP8ILi7ENS5_IJNS4_1CILi1EEENSA_ILi4EEESB_EEENS1_35KernelTmaWarpSpecializedCooperativeEEENS5_IJNSA_ILi256EEESG_NSA_ILi64EEEEEENS_12float_e5m2_tENS5_IJlSB_lEEESJ_SK_NS4_8TiledMMAINS4_8MMA_AtomIJNS4_4SM904GMMA31MMA_64x256x32_F32E5M2E5M2_SS_TNILNSO_7ScaleInE1ELSQ_1EEEEEENS4_6LayoutINS5_IJNSA_ILi2EEESB_SB_EEENS5_IJSB_NSA_ILi0EEESW_EEEEENS5_IJNS4_10UnderscoreESZ_SZ_EEEEENS4_23SM90_TMA_LOAD_MULTICASTENS4_14ComposedLayoutINS4_7SwizzleILi2ELi4ELi3EEENS4_18smem_ptr_flag_bitsILi8EEENST_INS5_IJNSA_ILi8EEESH_EEENS5_IJSH_SB_EEEEEEEvNS4_8identityENS4_13SM90_TMA_LOADES1C_vS1D_EENS_8epilogue10collective6detail29Sm90TmaWarpSpecializedAdapterINS1H_15DefaultEpilogueISJ_SK_SK_NS1G_6thread17LinearCombinationISJ_Li1EffLNS1L_9ScaleType4KindE0ELNS_15FloatRoundStyleE2ESJ_EENS1_15EpilogueDefaultEEEEEvvEEEEvNT_6ParamsE)
        /*0020*/ 	.word	0x00000870
.L_16:


//--------------------- .nv.compat                --------------------------
	.section	.nv.compat,"",@"SHT_CUDA_COMPAT_INFO"
	.align	4
        /*0000*/ 	.byte	0x02, 0x09, 0x01, 0x00, 0x02, 0x02, 0x04, 0x00, 0x02, 0x05, 0x05, 0x00, 0x03, 0x07, 0x01, 0x01
        /*0010*/ 	.byte	0x02, 0x03, 0x01, 0x00, 0x02, 0x06, 0x01, 0x00, 0x04, 0x0b, 0x08, 0x00, 0x00, 0x00, 0x00, 0x00
        /*0020*/ 	.byte	0x00, 0x00, 0x00, 0x00


//--------------------- .nv.info._ZN7cutlass13device_kernelINS_4gemm6kernel13GemmUniversalIN4cute5tupleIJiiiiEEENS1_10collective13CollectiveMmaINS1_37MainloopSm90TmaGmmaWarpSpecializedFP8ILi7ENS5_IJNS4_1CILi1EEENSA_ILi4EEESB_EEENS1_35KernelTmaWarpSpecializedCooperativeEEENS5_IJNSA_ILi256EEESG_NSA_ILi64EEEEEENS_12float_e5m2_tENS5_IJlSB_lEEESJ_SK_NS4_8TiledMMAINS4_8MMA_AtomIJNS4_4SM904GMMA31MMA_64x256x32_F32E5M2E5M2_SS_TNILNSO_7ScaleInE1ELSQ_1EEEEEENS4_6LayoutINS5_IJNSA_ILi2EEESB_SB_EEENS5_IJSB_NSA_ILi0EEESW_EEEEENS5_IJNS4_10UnderscoreESZ_SZ_EEEEENS4_23SM90_TMA_LOAD_MULTICASTENS4_14ComposedLayoutINS4_7SwizzleILi2ELi4ELi3EEENS4_18smem_ptr_flag_bitsILi8EEENST_INS5_IJNSA_ILi8EEESH_EEENS5_IJSH_SB_EEEEEEEvNS4_8identityENS4_13SM90_TMA_LOADES1C_vS1D_EENS_8epilogue10collective6detail29Sm90TmaWarpSpecializedAdapterINS1H_15DefaultEpilogueISJ_SK_SK_NS1G_6thread17LinearCombinationISJ_Li1EffLNS1L_9ScaleType4KindE0ELNS_15FloatRoundStyleE2ESJ_EENS1_15EpilogueDefaultEEEEEvvEEEEvNT_6ParamsE --------------------------
	.section	.nv.info._ZN7cutlass13device_kernelINS_4gemm6kernel13GemmUniversalIN4cute5tupleIJiiiiEEENS1_10collective13CollectiveMmaINS1_37MainloopSm90TmaGmmaWarpSpecializedFP8ILi7ENS5_IJNS4_1CILi1EEENSA_ILi4EEESB_EEENS1_35KernelTmaWarpSpecializedCooperativeEEENS5_IJNSA_ILi256EEESG_NSA_ILi64EEEEEENS_12float_e5m2_tENS5_IJlSB_lEEESJ_SK_NS4_8TiledMMAINS4_8MMA_AtomIJNS4_4SM904GMMA31MMA_64x256x32_F32E5M2E5M2_SS_TNILNSO_7ScaleInE1ELSQ_1EEEEEENS4_6LayoutINS5_IJNSA_ILi2EEESB_SB_EEENS5_IJSB_NSA_ILi0EEESW_EEEEENS5_IJNS4_10UnderscoreESZ_SZ_EEEEENS4_23SM90_TMA_LOAD_MULTICASTENS4_14ComposedLayoutINS4_7SwizzleILi2ELi4ELi3EEENS4_18smem_ptr_flag_bitsILi8EEENST_INS5_IJNSA_ILi8EEESH_EEENS5_IJSH_SB_EEEEEEEvNS4_8identityENS4_13SM90_TMA_LOADES1C_vS1D_EENS_8epilogue10collective6detail29Sm90TmaWarpSpecializedAdapterINS1H_15DefaultEpilogueISJ_SK_SK_NS1G_6thread17LinearCombinationISJ_Li1EffLNS1L_9ScaleType4KindE0ELNS_15FloatRoundStyleE2ESJ_EENS1_15EpilogueDefaultEEEEEvvEEEEvNT_6ParamsE,"",@"SHT_CUDA_INFO"
	.sectionflags	@""
	.align	4


	//----- nvinfo : EIATTR_CUDA_API_VERSION
	.align		4
        /*0000*/ 	.byte	0x04, 0x37
        /*0002*/ 	.short	(.L_18 - .L_17)
.L_17:
        /*0004*/ 	.word	0x00000082


	//----- nvinfo : EIATTR_KPARAM_INFO
	.align		4
.L_18:
        /*0008*/ 	.byte	0x04, 0x17
        /*000a*/ 	.short	(.L_20 - .L_19)
.L_19:
        /*000c*/ 	.word	0x00000000
        /*0010*/ 	.short	0x0000
        /*0012*/ 	.short	0x0070
        /*0014*/ 	.byte	0x00, 0xf0, 0x01, 0x10


	//----- nvinfo : EIATTR_SPARSE_MMA_MASK
	.align		4
.L_20:
        /*0018*/ 	.byte	0x03, 0x50
        /*001a*/ 	.short	0x0000


	//----- nvinfo : EIATTR_MAXREG_COUNT
	.align		4
        /*001c*/ 	.byte	0x03, 0x1b
        /*001e*/ 	.short	0x00a8


	//----- nvinfo : EIATTR_NUM_BARRIERS
	.align		4
        /*0020*/ 	.byte	0x02, 0x4c
        /*0022*/ 	.byte	0x01
	.zero		1


	//----- nvinfo : EIATTR_ANNOTATIONS
	.align		4
        /*0024*/ 	.byte	0x04, 0x55
        /*0026*/ 	.short	(.L_22 - .L_21)


	//   ....[0]....
.L_21:
        /*0028*/ 	.word	0x00000001
        /*002c*/ 	.byte	0xd0, 0x06, 0x00, 0x00, 0x01, 0x00, 0x00, 0x00, 0x00, 0x09, 0x00, 0x00, 0x01, 0x00, 0x00, 0x00
        /* <DEDUP_REMOVED lines=1581> */
        /*630c*/ 	.byte	0xb0, 0x55, 0x02, 0x00, 0x01, 0x00, 0x00, 0x00, 0x00, 0x56, 0x02, 0x00


	//----- nvinfo : EIATTR_MERCURY_ISA_VERSION
	.align		4
.L_22:
        /*6318*/ 	.byte	0x03, 0x5f
        /*631a*/ 	.short	0x0101


	//----- nvinfo : EIATTR_INT_WARP_WIDE_INSTR_OFFSETS
	.align		4
        /*631c*/ 	.byte	0x04, 0x31
        /*631e*/ 	.short	(.L_24 - .L_23)


	//   ....[0]....
.L_23:
        /*6320*/ 	.word	0x00000590


	//   ....[1]....
        /*6324*/ 	.word	0x000005b0


	//   ....[2]....
        /*6328*/ 	.word	0x00000700


	//----- nvinfo : EIATTR_COOP_GROUP_MASK_REGIDS
	.align		4
.L_24:
        /*632c*/ 	.byte	0x04, 0x29
        /*632e*/ 	.short	(.L_26 - .L_25)


	//   ....[0]....
.L_25:
        /*6330*/ 	.word	0xffffffff


	//   ....[1]....
        /*6334*/ 	.word	0xffffffff


	//   ....[2]....
        /*6338*/ 	.word	0xffffffff


	//   ....[3]....
        /*633c*/ 	.word	0xffffffff


	//   ....[4]....
        /*6340*/ 	.word	0xffffffff


	//   ....[5]....
        /*6344*/ 	.word	0xffffffff


	//----- nvinfo : EIATTR_COOP_GROUP_INSTR_OFFSETS
	.align		4
.L_26:
        /*6348*/ 	.byte	0x04, 0x28
        /*634a*/ 	.short	(.L_28 - .L_27)


	//   ....[0]....
.L_27:
        /*634c*/ 	.word	0x00000070


	//   ....[1]....
        /*6350*/ 	.word	0x00000080


	//   ....[2]....
        /*6354*/ 	.word	0x000001a0


	//   ....[3]....
        /*6358*/ 	.word	0x00000420


	//   ....[4]....
        /*635c*/ 	.word	0x00000810


	//   ....[5]....
        /*6360*/ 	.word	0x00002960


	//----- nvinfo : EIATTR_REG_RECONFIG
	.align		4
.L_28:
        /*6364*/ 	.byte	0x01, 0x54
	.zero		2


	//----- nvinfo : EIATTR_MBARRIER_INSTR_OFFSETS
	.align		4
        /*6368*/ 	.byte	0x04, 0x39
        /*636a*/ 	.short	(.L_30 - .L_29)


	//   ....[0]....
.L_29:
        /*636c*/ 	.word	0x00000320
        /*6370*/ 	.word	0x000000ff
        /*6374*/ 	.word	0x00000000
        /*6378*/ 	.short	0x0100
        /*637a*/ 	.byte	0x09
	.zero		1


	//   ....[1]....
        /*637c*/ 	.word	0x00000330
        /*6380*/ 	.word	0x000000ff
        /*6384*/ 	.word	0x00000038
        /*6388*/ 	.short	0x0100
        /*638a*/ 	.byte	0x09
	.zero		1


	//   ....[2]....
        /*638c*/ 	.word	0x00000340
        /*6390*/ 	.word	0x000000ff
        /*6394*/ 	.word	0x00000008
        /*6398*/ 	.short	0x0100
        /*639a*/ 	.byte	0x09
	.zero		1


	//   ....[3]....
        /*639c*/ 	.word	0x00000350
        /*63a0*/ 	.word	0x000000ff
        /*63a4*/ 	.word	0x00000040
        /*63a8*/ 	.short	0x0100
        /*63aa*/ 	.byte	0x09
	.zero		1


	//   ....[4]....
        /*63ac*/ 	.word	0x00000360
        /*63b0*/ 	.word	0x000000ff
        /*63b4*/ 	.word	0x00000010
        /*63b8*/ 	.short	0x0100
        /*63ba*/ 	.byte	0x09
	.zero		1


	//   ....[5]....
        /*63bc*/ 	.word	0x00000370
        /*63c0*/ 	.word	0x000000ff
        /*63c4*/ 	.word	0x00000048
        /*63c8*/ 	.short	0x0100
        /*63ca*/ 	.byte	0x09
	.zero		1


	//   ....[6]....
        /*63cc*/ 	.word	0x00000380
        /*63d0*/ 	.word	0x000000ff
        /*63d4*/ 	.word	0x00000018
        /*63d8*/ 	.short	0x0100
        /*63da*/ 	.byte	0x09
	.zero		1


	//   ....[7]....
        /*63dc*/ 	.word	0x00000390
        /*63e0*/ 	.word	0x000000ff
        /*63e4*/ 	.word	0x00000050
        /*63e8*/ 	.short	0x0100
        /*63ea*/ 	.byte	0x09
	.zero		1


	//   ....[8]....
        /*63ec*/ 	.word	0x000003a0
        /*63f0*/ 	.word	0x000000ff
        /*63f4*/ 	.word	0x00000020
        /*63f8*/ 	.short	0x0100
        /*63fa*/ 	.byte	0x09
	.zero		1


	//   ....[9]....
        /*63fc*/ 	.word	0x000003b0
        /*6400*/ 	.word	0x000000ff
        /*6404*/ 	.word	0x00000058
        /*6408*/ 	.short	0x0100
        /*640a*/ 	.byte	0x09
	.zero		1


	//   ....[10]....
        /*640c*/ 	.word	0x000003c0
        /*6410*/ 	.word	0x000000ff
        /*6414*/ 	.word	0x00000028
        /*6418*/ 	.short	0x0100
        /*641a*/ 	.byte	0x09
	.zero		1


	//   ....[11]....
        /*641c*/ 	.word	0x000003d0
        /*6420*/ 	.word	0x000000ff
        /*6424*/ 	.word	0x00000060
        /*6428*/ 	.short	0x0100
        /*642a*/ 	.byte	0x09
	.zero		1


	//   ....[12]....
        /*642c*/ 	.word	0x000003e0
        /*6430*/ 	.word	0x000000ff
        /*6434*/ 	.word	0x00000030
        /*6438*/ 	.short	0x0100
        /*643a*/ 	.byte	0x09
	.zero		1


	//   ....[13]....
        /*643c*/ 	.word	0x000003f0
        /*6440*/ 	.word	0x000000ff
        /*6444*/ 	.word	0x00000068
        /*6448*/ 	.short	0x0100
        /*644a*/ 	.byte	0x09
	.zero		1


	//   ....[14]....
        /*644c*/ 	.word	0x00000790
        /*6450*/ 	.word	0x000000ff
        /*6454*/ 	.word	0x00000080
        /*6458*/ 	.short	0x0100
        /*645a*/ 	.byte	0x06
	.zero		1


	//   ....[15]....
        /*645c*/ 	.word	0x000007c0
        /*6460*/ 	.word	0x000000ff
        /*6464*/ 	.word	0x00000088
        /*6468*/ 	.short	0x0100
        /*646a*/ 	.byte	0x06
	.zero		1


	//   ....[16]....
        /*646c*/ 	.word	0x00002d60
        /*6470*/ 	.word	0x000000ff
        /*6474*/ 	.word	0x00000000
        /*6478*/ 	.short	0x010a
        /*647a*/ 	.byte	0x06
	.zero		1


	//   ....[17]....
        /*647c*/ 	.word	0x00002da0
        /*6480*/ 	.word	0x000000ff
        /*6484*/ 	.word	0x00000000
        /*6488*/ 	.short	0x010a
        /*648a*/ 	.byte	0x06
	.zero		1


	//   ....[18]....
        /*648c*/ 	.word	0x00007110
        /*6490*/ 	.word	0x000000ff
        /*6494*/ 	.word	0x00000000
        /*6498*/ 	.short	0x010a
        /*649a*/ 	.byte	0x10
	.zero		1


	//   ....[19]....
        /*649c*/ 	.word	0x00007150
        /*64a0*/ 	.word	0x000000ff
        /*64a4*/ 	.word	0x00000000
        /*64a8*/ 	.short	0x010a
        /*64aa*/ 	.byte	0x10
	.zero		1


	//   ....[20]....
        /*64ac*/ 	.word	0x0000d0d0
        /*64b0*/ 	.word	0x00000002
        /*64b4*/ 	.word	0x00000000
        /*64b8*/ 	.short	0x0101
        /*64ba*/ 	.byte	0x3f
	.zero		1


	//   ....[21]....
        /*64bc*/ 	.word	0x00010bb0
        /*64c0*/ 	.word	0x00000000
        /*64c4*/ 	.word	0x00000000
        /*64c8*/ 	.short	0x0101
        /*64ca*/ 	.byte	0x3f
	.zero		1


	//   ....[22]....
        /*64cc*/ 	.word	0x00024640
        /*64d0*/ 	.word	0x00000012
        /*64d4*/ 	.word	0x00000038
        /*64d8*/ 	.short	0x010a
        /*64da*/ 	.byte	0x3f
	.zero		1


	//   ....[23]....
        /*64dc*/ 	.word	0x00024a60
        /*64e0*/ 	.word	0x00000004
        /*64e4*/ 	.word	0x00000088
        /*64e8*/ 	.short	0x0101
        /*64ea*/ 	.byte	0x3f
	.zero		1


	//   ....[24]....
        /*64ec*/ 	.word	0x00025190
        /*64f0*/ 	.word	0x00000005
        /*64f4*/ 	.word	0x00000000
        /*64f8*/ 	.short	0x010a
        /*64fa*/ 	.byte	0x3f
	.zero		1


	//   ....[25]....
        /*64fc*/ 	.word	0x00025220
        /*6500*/ 	.word	0x00000007
        /*6504*/ 	.word	0x00000000
        /*6508*/ 	.short	0x010a
        /*650a*/ 	.byte	0x3f
	.zero		1


	//   ....[26]....
        /*650c*/ 	.word	0x000252b0
        /*6510*/ 	.word	0x00000007
        /*6514*/ 	.word	0x00000000
        /*6518*/ 	.short	0x010a
        /*651a*/ 	.byte	0x3f
	.zero		1


	//   ....[27]....
        /*651c*/ 	.word	0x00025340
        /*6520*/ 	.word	0x00000007
        /*6524*/ 	.word	0x00000000
        /*6528*/ 	.short	0x010a
        /*652a*/ 	.byte	0x3f
	.zero		1


	//   ....[28]....
        /*652c*/ 	.word	0x000253d0
        /*6530*/ 	.word	0x00000007
        /*6534*/ 	.word	0x00000000
        /*6538*/ 	.short	0x010a
        /*653a*/ 	.byte	0x3f
	.zero		1


	//   ....[29]....
        /*653c*/ 	.word	0x00025460
        /*6540*/ 	.word	0x00000007
        /*6544*/ 	.word	0x00000000
        /*6548*/ 	.short	0x010a
        /*654a*/ 	.byte	0x3f
	.zero		1


	//   ....[30]....
        /*654c*/ 	.word	0x000254f0
        /*6550*/ 	.word	0x00000003
        /*6554*/ 	.word	0x00000000
        /*6558*/ 	.short	0x010a
        /*655a*/ 	.byte	0x3f
	.zero		1


	//   ....[31]....
        /*655c*/ 	.word	0x00025560
        /*6560*/ 	.word	0x00000003
        /*6564*/ 	.word	0x00000000
        /*6568*/ 	.short	0x010a
        /*656a*/ 	.byte	0x3f
	.zero		1


	//   ....[32]....
        /*656c*/ 	.word	0x000255d0
        /*6570*/ 	.word	0x00000000
        /*6574*/ 	.word	0x00000000
        /*6578*/ 	.short	0x010a
        /*657a*/ 	.byte	0x3f
	.zero		1


	//   ....[33]....
        /*657c*/ 	.word	0x000256b0
        /*6580*/ 	.word	0x00000012
        /*6584*/ 	.word	0x00000038
        /*6588*/ 	.short	0x010a
        /*658a*/ 	.byte	0x3f
	.zero		1


	//   ....[34]....
        /*658c*/ 	.word	0x00025780
        /*6590*/ 	.word	0x00000005
        /*6594*/ 	.word	0x00000000
        /*6598*/ 	.short	0x010a
        /*659a*/ 	.byte	0x3f
	.zero		1


	//   ....[35]....
        /*659c*/ 	.word	0x000257d0
        /*65a0*/ 	.word	0x00000007
        /*65a4*/ 	.word	0x00000000
        /*65a8*/ 	.short	0x010a
        /*65aa*/ 	.byte	0x3f
	.zero		1


	//   ....[36]....
        /*65ac*/ 	.word	0x00025820
        /*65b0*/ 	.word	0x00000007
        /*65b4*/ 	.word	0x00000000
        /*65b8*/ 	.short	0x010a
        /*65ba*/ 	.byte	0x3f
	.zero		1


	//   ....[37]....
        /*65bc*/ 	.word	0x00025870
        /*65c0*/ 	.word	0x00000007
        /*65c4*/ 	.word	0x00000000
        /*65c8*/ 	.short	0x010a
        /*65ca*/ 	.byte	0x3f
	.zero		1


	//   ....[38]....
        /*65cc*/ 	.word	0x000258c0
        /*65d0*/ 	.word	0x00000007
        /*65d4*/ 	.word	0x00000000
        /*65d8*/ 	.short	0x010a
        /*65da*/ 	.byte	0x3f
	.zero		1


	//   ....[39]....
        /*65dc*/ 	.word	0x00025910
        /*65e0*/ 	.word	0x00000007
        /*65e4*/ 	.word	0x00000000
        /*65e8*/ 	.short	0x010a
        /*65ea*/ 	.byte	0x3f
	.zero		1


	//----- nvinfo : EIATTR_NUM_MBARRIERS
	.align		4
.L_30:
        /*65ec*/ 	.byte	0x03, 0x38
        /*65ee*/ 	.short	0x0010


	//----- nvinfo : EIATTR_EXIT_INSTR_OFFSETS
	.align		4
        /*65f0*/ 	.byte	0x04, 0x1c
        /*65f2*/ 	.short	(.L_32 - .L_31)


	//   ....[0]....
.L_31:
        /*65f4*/ 	.word	0x000009a0


	//   ....[1]....
        /*65f8*/ 	.word	0x00001240


	//   ....[2]....
        /*65fc*/ 	.word	0x00023d40


	//   ....[3]....
        /*6600*/ 	.word	0x000242e0


	//   ....[4]....
        /*6604*/ 	.word	0x00025540


	//----- nvinfo : EIATTR_MAX_THREADS
	.align		4
.L_32:
        /*6608*/ 	.byte	0x04, 0x05
        /*660a*/ 	.short	(.L_34 - .L_33)
.L_33:
        /*660c*/ 	.word	0x00000180
        /*6610*/ 	.word	0x00000001
        /*6614*/ 	.word	0x00000001


	//----- nvinfo : EIATTR_CRS_STACK_SIZE
	.align		4
.L_34:
        /*6618*/ 	.byte	0x04, 0x1e
        /*661a*/ 	.short	(.L_36 - .L_35)
.L_35:
        /*661c*/ 	.word	0x00000000


	//----- nvinfo : EIATTR_CBANK_PARAM_SIZE
	.align		4
.L_36:
        /*6620*/ 	.byte	0x03, 0x19
        /*6622*/ 	.short	0x0470


	//----- nvinfo : EIATTR_PARAM_CBANK
	.align		4
        /*6624*/ 	.byte	0x04, 0x0a
        /*6626*/ 	.short	(.L_38 - .L_37)
	.align		4
.L_37:
        /*6628*/ 	.word	index@(.nv.constant0._ZN7cutlass13device_kernelINS_4gemm6kernel13GemmUniversalIN4cute5tupleIJiiiiEEENS1_10collective13CollectiveMmaINS1_37MainloopSm90TmaGmmaWarpSpecializedFP8ILi7ENS5_IJNS4_1CILi1EEENSA_ILi4EEESB_EEENS1_35KernelTmaWarpSpecializedCooperativeEEENS5_IJNSA_ILi256EEESG_NSA_ILi64EEEEEENS_12float_e5m2_tENS5_IJlSB_lEEESJ_SK_NS4_8TiledMMAINS4_8MMA_AtomIJNS4_4SM904GMMA31MMA_64x256x32_F32E5M2E5M2_SS_TNILNSO_7ScaleInE1ELSQ_1EEEEEENS4_6LayoutINS5_IJNSA_ILi2EEESB_SB_EEENS5_IJSB_NSA_ILi0EEESW_EEEEENS5_IJNS4_10UnderscoreESZ_SZ_EEEEENS4_23SM90_TMA_LOAD_MULTICASTENS4_14ComposedLayoutINS4_7SwizzleILi2ELi4ELi3EEENS4_18smem_ptr_flag_bitsILi8EEENST_INS5_IJNSA_ILi8EEESH_EEENS5_IJSH_SB_EEEEEEEvNS4_8identityENS4_13SM90_TMA_LOADES1C_vS1D_EENS_8epilogue10collective6detail29Sm90TmaWarpSpecializedAdapterINS1H_15DefaultEpilogueISJ_SK_SK_NS1G_6thread17LinearCombinationISJ_Li1EffLNS1L_9ScaleType4KindE0ELNS_15FloatRoundStyleE2ESJ_EENS1_15EpilogueDefaultEEEEEvvEEEEvNT_6ParamsE)
        /*662c*/ 	.short	0x0210
        /*662e*/ 	.short	0x0470


	//----- nvinfo : EIATTR_SW_WAR
	.align		4
.L_38:
        /*6630*/ 	.byte	0x04, 0x36
        /*6632*/ 	.short	(.L_40 - .L_39)
.L_39:
        /*6634*/ 	.word	0x00000008
.L_40:


//--------------------- .nv.callgraph             --------------------------
	.section	.nv.callgraph,"",@"SHT_CUDA_CALLGRAPH"
	.align	4
	.sectionentsize	8
	.align		4
        /*0000*/ 	.word	0x00000000
	.align		4
        /*0004*/ 	.word	0xffffffff
	.align		4
        /*0008*/ 	.word	0x00000000
	.align		4
        /*000c*/ 	.word	0xfffffffe
	.align		4
        /*0010*/ 	.word	0x00000000
	.align		4
        /*0014*/ 	.word	0xfffffffd
	.align		4
        /*0018*/ 	.word	0x00000000
	.align		4
        /*001c*/ 	.word	0xfffffffc


//--------------------- .nv.constant4             --------------------------
	.section	.nv.constant4,"a",@progbits
	.align	8
	.align		8
.nv.constant4:
        /*0000*/ 	.dword	_ZN40_INTERNAL_b037304d_4_k_cu_bcc4cad7_275914cuda3std3__45__cpo5beginE
	.align		8
        /*0008*/ 	.dword	_ZN40_INTERNAL_b037304d_4_k_cu_bcc4cad7_275914cuda3std3__45__cpo3endE
	.align		8
        /*0010*/ 	.dword	_ZN40_INTERNAL_b037304d_4_k_cu_bcc4cad7_275914cuda3std3__45__cpo6cbeginE
	.align		8
        /*0018*/ 	.dword	_ZN40_INTERNAL_b037304d_4_k_cu_bcc4cad7_275914cuda3std3__45__cpo4cendE
	.align		8
        /*0020*/ 	.dword	_ZN40_INTERNAL_b037304d_4_k_cu_bcc4cad7_275914cuda3std3__442_GLOBAL__N__b037304d_4_k_cu_bcc4cad7_275916ignoreE
	.align		8
        /*0028*/ 	.dword	_ZN40_INTERNAL_b037304d_4_k_cu_bcc4cad7_275914cuda3std3__419piecewise_constructE
	.align		8
        /*0030*/ 	.dword	_ZN40_INTERNAL_b037304d_4_k_cu_bcc4cad7_275914cuda3std3__48in_placeE
	.align		8
        /*0038*/ 	.dword	_ZN40_INTERNAL_b037304d_4_k_cu_bcc4cad7_275914cuda3std6ranges3__45__cpo4swapE
	.align		8
        /*0040*/ 	.dword	_ZN40_INTERNAL_b037304d_4_k_cu_bcc4cad7_275914cuda3std6ranges3__45__cpo9iter_moveE
	.align		8
        /*0048*/ 	.dword	_ZN40_INTERNAL_b037304d_4_k_cu_bcc4cad7_275914cute7productE
	.align		8
        /*0050*/ 	.dword	_ZN40_INTERNAL_b037304d_4_k_cu_bcc4cad7_275914cute1_E


//--------------------- .text._ZN7cutlass13device_kernelINS_4gemm6kernel13GemmUniversalIN4cute5tupleIJiiiiEEENS1_10collective13CollectiveMmaINS1_37MainloopSm90TmaGmmaWarpSpecializedFP8ILi7ENS5_IJNS4_1CILi1EEENSA_ILi4EEESB_EEENS1_35KernelTmaWarpSpecializedCooperativeEEENS5_IJNSA_ILi256EEESG_NSA_ILi64EEEEEENS_12float_e5m2_tENS5_IJlSB_lEEESJ_SK_NS4_8TiledMMAINS4_8MMA_AtomIJNS4_4SM904GMMA31MMA_64x256x32_F32E5M2E5M2_SS_TNILNSO_7ScaleInE1ELSQ_1EEEEEENS4_6LayoutINS5_IJNSA_ILi2EEESB_SB_EEENS5_IJSB_NSA_ILi0EEESW_EEEEENS5_IJNS4_10UnderscoreESZ_SZ_EEEEENS4_23SM90_TMA_LOAD_MULTICASTENS4_14ComposedLayoutINS4_7SwizzleILi2ELi4ELi3EEENS4_18smem_ptr_flag_bitsILi8EEENST_INS5_IJNSA_ILi8EEESH_EEENS5_IJSH_SB_EEEEEEEvNS4_8identityENS4_13SM90_TMA_LOADES1C_vS1D_EENS_8epilogue10collective6detail29Sm90TmaWarpSpecializedAdapterINS1H_15DefaultEpilogueISJ_SK_SK_NS1G_6thread17LinearCombinationISJ_Li1EffLNS1L_9ScaleType4KindE0ELNS_15FloatRoundStyleE2ESJ_EENS1_15EpilogueDefaultEEEEEvvEEEEvNT_6ParamsE --------------------------
	.section	.text._ZN7cutlass13device_kernelINS_4gemm6kernel13GemmUniversalIN4cute5tupleIJiiiiEEENS1_10collective13CollectiveMmaINS1_37MainloopSm90TmaGmmaWarpSpecializedFP8ILi7ENS5_IJNS4_1CILi1EEENSA_ILi4EEESB_EEENS1_35KernelTmaWarpSpecializedCooperativeEEENS5_IJNSA_ILi256EEESG_NSA_ILi64EEEEEENS_12float_e5m2_tENS5_IJlSB_lEEESJ_SK_NS4_8TiledMMAINS4_8MMA_AtomIJNS4_4SM904GMMA31MMA_64x256x32_F32E5M2E5M2_SS_TNILNSO_7ScaleInE1ELSQ_1EEEEEENS4_6LayoutINS5_IJNSA_ILi2EEESB_SB_EEENS5_IJSB_NSA_ILi0EEESW_EEEEENS5_IJNS4_10UnderscoreESZ_SZ_EEEEENS4_23SM90_TMA_LOAD_MULTICASTENS4_14ComposedLayoutINS4_7SwizzleILi2ELi4ELi3EEENS4_18smem_ptr_flag_bitsILi8EEENST_INS5_IJNSA_ILi8EEESH_EEENS5_IJSH_SB_EEEEEEEvNS4_8identityENS4_13SM90_TMA_LOADES1C_vS1D_EENS_8epilogue10collective6detail29Sm90TmaWarpSpecializedAdapterINS1H_15DefaultEpilogueISJ_SK_SK_NS1G_6thread17LinearCombinationISJ_Li1EffLNS1L_9ScaleType4KindE0ELNS_15FloatRoundStyleE2ESJ_EENS1_15EpilogueDefaultEEEEEvvEEEEvNT_6ParamsE,"ax",@progbits
	.align	128
.text._ZN7cutlass13device_kernelINS_4gemm6kernel13GemmUniversalIN4cute5tupleIJiiiiEEENS1_10collective13CollectiveMmaINS1_37MainloopSm90TmaGmmaWarpSpecializedFP8ILi7ENS5_IJNS4_1CILi1EEENSA_ILi4EEESB_EEENS1_35KernelTmaWarpSpecializedCooperativeEEENS5_IJNSA_ILi256EEESG_NSA_ILi64EEEEEENS_12float_e5m2_tENS5_IJlSB_lEEESJ_SK_NS4_8TiledMMAINS4_8MMA_AtomIJNS4_4SM904GMMA31MMA_64x256x32_F32E5M2E5M2_SS_TNILNSO_7ScaleInE1ELSQ_1EEEEEENS4_6LayoutINS5_IJNSA_ILi2EEESB_SB_EEENS5_IJSB_NSA_ILi0EEESW_EEEEENS5_IJNS4_10UnderscoreESZ_SZ_EEEEENS4_23SM90_TMA_LOAD_MULTICASTENS4_14ComposedLayoutINS4_7SwizzleILi2ELi4ELi3EEENS4_18smem_ptr_flag_bitsILi8EEENST_INS5_IJNSA_ILi8EEESH_EEENS5_IJSH_SB_EEEEEEEvNS4_8identityENS4_13SM90_TMA_LOADES1C_vS1D_EENS_8epilogue10collective6detail29Sm90TmaWarpSpecializedAdapterINS1H_15DefaultEpilogueISJ_SK_SK_NS1G_6thread17LinearCombinationISJ_Li1EffLNS1L_9ScaleType4KindE0ELNS_15FloatRoundStyleE2ESJ_EENS1_15EpilogueDefaultEEEEEvvEEEEvNT_6ParamsE:
        .type           _ZN7cutlass13device_kernelINS_4gemm6kernel13GemmUniversalIN4cute5tupleIJiiiiEEENS1_10collective13CollectiveMmaINS1_37MainloopSm90TmaGmmaWarpSpecializedFP8ILi7ENS5_IJNS4_1CILi1EEENSA_ILi4EEESB_EEENS1_35KernelTmaWarpSpecializedCooperativeEEENS5_IJNSA_ILi256EEESG_NSA_ILi64EEEEEENS_12float_e5m2_tENS5_IJlSB_lEEESJ_SK_NS4_8TiledMMAINS4_8MMA_AtomIJNS4_4SM904GMMA31MMA_64x256x32_F32E5M2E5M2_SS_TNILNSO_7ScaleInE1ELSQ_1EEEEEENS4_6LayoutINS5_IJNSA_ILi2EEESB_SB_EEENS5_IJSB_NSA_ILi0EEESW_EEEEENS5_IJNS4_10UnderscoreESZ_SZ_EEEEENS4_23SM90_TMA_LOAD_MULTICASTENS4_14ComposedLayoutINS4_7SwizzleILi2ELi4ELi3EEENS4_18smem_ptr_flag_bitsILi8EEENST_INS5_IJNSA_ILi8EEESH_EEENS5_IJSH_SB_EEEEEEEvNS4_8identityENS4_13SM90_TMA_LOADES1C_vS1D_EENS_8epilogue10collective6detail29Sm90TmaWarpSpecializedAdapterINS1H_15DefaultEpilogueISJ_SK_SK_NS1G_6thread17LinearCombinationISJ_Li1EffLNS1L_9ScaleType4KindE0ELNS_15FloatRoundStyleE2ESJ_EENS1_15EpilogueDefaultEEEEEvvEEEEvNT_6ParamsE,@function
        .size           _ZN7cutlass13device_kernelINS_4gemm6kernel13GemmUniversalIN4cute5tupleIJiiiiEEENS1_10collective13CollectiveMmaINS1_37MainloopSm90TmaGmmaWarpSpecializedFP8ILi7ENS5_IJNS4_1CILi1EEENSA_ILi4EEESB_EEENS1_35KernelTmaWarpSpecializedCooperativeEEENS5_IJNSA_ILi256EEESG_NSA_ILi64EEEEEENS_12float_e5m2_tENS5_IJlSB_lEEESJ_SK_NS4_8TiledMMAINS4_8MMA_AtomIJNS4_4SM904GMMA31MMA_64x256x32_F32E5M2E5M2_SS_TNILNSO_7ScaleInE1ELSQ_1EEEEEENS4_6LayoutINS5_IJNSA_ILi2EEESB_SB_EEENS5_IJSB_NSA_ILi0EEESW_EEEEENS5_IJNS4_10UnderscoreESZ_SZ_EEEEENS4_23SM90_TMA_LOAD_MULTICASTENS4_14ComposedLayoutINS4_7SwizzleILi2ELi4ELi3EEENS4_18smem_ptr_flag_bitsILi8EEENST_INS5_IJNSA_ILi8EEESH_EEENS5_IJSH_SB_EEEEEEEvNS4_8identityENS4_13SM90_TMA_LOADES1C_vS1D_EENS_8epilogue10collective6detail29Sm90TmaWarpSpecializedAdapterINS1H_15DefaultEpilogueISJ_SK_SK_NS1G_6thread17LinearCombinationISJ_Li1EffLNS1L_9ScaleType4KindE0ELNS_15FloatRoundStyleE2ESJ_EENS1_15EpilogueDefaultEEEEEvvEEEEvNT_6ParamsE,(.L_x_596 - _ZN7cutlass13device_kernelINS_4gemm6kernel13GemmUniversalIN4cute5tupleIJiiiiEEENS1_10collective13CollectiveMmaINS1_37MainloopSm90TmaGmmaWarpSpecializedFP8ILi7ENS5_IJNS4_1CILi1EEENSA_ILi4EEESB_EEENS1_35KernelTmaWarpSpecializedCooperativeEEENS5_IJNSA_ILi256EEESG_NSA_ILi64EEEEEENS_12float_e5m2_tENS5_IJlSB_lEEESJ_SK_NS4_8TiledMMAINS4_8MMA_AtomIJNS4_4SM904GMMA31MMA_64x256x32_F32E5M2E5M2_SS_TNILNSO_7ScaleInE1ELSQ_1EEEEEENS4_6LayoutINS5_IJNSA_ILi2EEESB_SB_EEENS5_IJSB_NSA_ILi0EEESW_EEEEENS5_IJNS4_10UnderscoreESZ_SZ_EEEEENS4_23SM90_TMA_LOAD_MULTICASTENS4_14ComposedLayoutINS4_7SwizzleILi2ELi4ELi3EEENS4_18smem_ptr_flag_bitsILi8EEENST_INS5_IJNSA_ILi8EEESH_EEENS5_IJSH_SB_EEEEEEEvNS4_8identityENS4_13SM90_TMA_LOADES1C_vS1D_EENS_8epilogue10collective6detail29Sm90TmaWarpSpecializedAdapterINS1H_15DefaultEpilogueISJ_SK_SK_NS1G_6thread17LinearCombinationISJ_Li1EffLNS1L_9ScaleType4KindE0ELNS_15FloatRoundStyleE2ESJ_EENS1_15EpilogueDefaultEEEEEvvEEEEvNT_6ParamsE)
        .other          _ZN7cutlass13device_kernelINS_4gemm6kernel13GemmUniversalIN4cute5tupleIJiiiiEEENS1_10collective13CollectiveMmaINS1_37MainloopSm90TmaGmmaWarpSpecializedFP8ILi7ENS5_IJNS4_1CILi1EEENSA_ILi4EEESB_EEENS1_35KernelTmaWarpSpecializedCooperativeEEENS5_IJNSA_ILi256EEESG_NSA_ILi64EEEEEENS_12float_e5m2_tENS5_IJlSB_lEEESJ_SK_NS4_8TiledMMAINS4_8MMA_AtomIJNS4_4SM904GMMA31MMA_64x256x32_F32E5M2E5M2_SS_TNILNSO_7ScaleInE1ELSQ_1EEEEEENS4_6LayoutINS5_IJNSA_ILi2EEESB_SB_EEENS5_IJSB_NSA_ILi0EEESW_EEEEENS5_IJNS4_10UnderscoreESZ_SZ_EEEEENS4_23SM90_TMA_LOAD_MULTICASTENS4_14ComposedLayoutINS4_7SwizzleILi2ELi4ELi3EEENS4_18smem_ptr_flag_bitsILi8EEENST_INS5_IJNSA_ILi8EEESH_EEENS5_IJSH_SB_EEEEEEEvNS4_8identityENS4_13SM90_TMA_LOADES1C_vS1D_EENS_8epilogue10collective6detail29Sm90TmaWarpSpecializedAdapterINS1H_15DefaultEpilogueISJ_SK_SK_NS1G_6thread17LinearCombinationISJ_Li1EffLNS1L_9ScaleType4KindE0ELNS_15FloatRoundStyleE2ESJ_EENS1_15EpilogueDefaultEEEEEvvEEEEvNT_6ParamsE,@"STO_CUDA_ENTRY STV_DEFAULT"
_ZN7cutlass13device_kernelINS_4gemm6kernel13GemmUniversalIN4cute5tupleIJiiiiEEENS1_10collective13CollectiveMmaINS1_37MainloopSm90TmaGmmaWarpSpecializedFP8ILi7ENS5_IJNS4_1CILi1EEENSA_ILi4EEESB_EEENS1_35KernelTmaWarpSpecializedCooperativeEEENS5_IJNSA_ILi256EEESG_NSA_ILi64EEEEEENS_12float_e5m2_tENS5_IJlSB_lEEESJ_SK_NS4_8TiledMMAINS4_8MMA_AtomIJNS4_4SM904GMMA31MMA_64x256x32_F32E5M2E5M2_SS_TNILNSO_7ScaleInE1ELSQ_1EEEEEENS4_6LayoutINS5_IJNSA_ILi2EEESB_SB_EEENS5_IJSB_NSA_ILi0EEESW_EEEEENS5_IJNS4_10UnderscoreESZ_SZ_EEEEENS4_23SM90_TMA_LOAD_MULTICASTENS4_14ComposedLayoutINS4_7SwizzleILi2ELi4ELi3EEENS4_18smem_ptr_flag_bitsILi8EEENST_INS5_IJNSA_ILi8EEESH_EEENS5_IJSH_SB_EEEEEEEvNS4_8identityENS4_13SM90_TMA_LOADES1C_vS1D_EENS_8epilogue10collective6detail29Sm90TmaWarpSpecializedAdapterINS1H_15DefaultEpilogueISJ_SK_SK_NS1G_6thread17LinearCombinationISJ_Li1EffLNS1L_9ScaleType4KindE0ELNS_15FloatRoundStyleE2ESJ_EENS1_15EpilogueDefaultEEEEEvvEEEEvNT_6ParamsE:
[----:B------:R-:W0:Y:S02]  /*0000*/  LDC R1, c[0x0][0x28] ;  /* 0x00000a00ff017b82 */ /* 0x000e240000000800 */
[----:B0-----:R-:W-:Y:S01]  /*0010*/  VIADD R1, R1, 0xfffff790 ;  /* 0xfffff79001017836 */ /* 0x001fe20000000000 */
[----:B------:R-:W0:Y:S01]  /*0020*/  S2R R5, SR_TID.X ;  /* 0x0000000000057919 */ /* 0x000e220000002100 */
[----:B------:R-:W-:Y:S01]  /*0030*/  ELECT P0, URZ, PT ;  /* 0x00000000003f782f */ /* 0x000fe20003800000 */
[----:B------:R-:W-:Y:S01]  /*0040*/  BSSY B0, `(.L_x_0) ;  /* 0x0000015000007945 */ /* 0x000fe20003800000 */
[--C-:B0-----:R-:W-:Y:S02]  /*0050*/  SHF.R.U32.HI R0, RZ, 0x5, R5.reuse ;  /* 0x00000005ff007819 */ /* 0x101fe40000011605 */
[----:B------:R-:W-:-:S03]  /*0060*/  SHF.R.U32.HI R2, RZ, 0x7, R5 ;  /* 0x00000007ff027819 */ /* 0x000fc60000011605 */
[----:B------:R-:W0:Y:S04]  /*0070*/  SHFL.IDX PT, R3, R0, RZ, 0x1f ;  /* 0x00001fff00037589 */ /* 0x000e2800000e0000 */
[----:B------:R-:W1:Y:S01]  /*0080*/  SHFL.IDX PT, R2, R2, RZ, 0x1f ;  /* 0x00001fff02027589 */ /* 0x000e6200000e0000 */
[----:B0-----:R-:W-:Y:S02]  /*0090*/  R2UR UR4, R3 ;  /* 0x00000000030472ca */ /* 0x001fe400000e0000 */
[----:B-1----:R-:W-:-:S11]  /*00a0*/  R2UR UR6, R2 ;  /* 0x00000000020672ca */ /* 0x002fd600000e0000 */
[----:B------:R-:W-:Y:S02]  /*00b0*/  USHF.R.S32.HI UR5, URZ, 0x1f, UR4 ;  /* 0x0000001f3f057899 */ /* 0x000fe40008011404 */
[----:B------:R-:W-:Y:S02]  /*00c0*/  ISETP.NE.OR P0, PT, RZ, UR4, !P0 ;  /* 0x00000004ff007c0c */ /* 0x000fe4000c705670 */
[----:B------:R-:W-:-:S04]  /*00d0*/  ULEA.HI UR5, UR5, UR4, URZ, 0x2 ;  /* 0x0000000405057291 */ /* 0x000fc8000f8f103f */
[----:B------:R-:W-:-:S04]  /*00e0*/  ULOP3.LUT UR5, UR5, 0xfffffffc, URZ, 0xc0, !UPT ;  /* 0xfffffffc05057892 */ /* 0x000fc8000f8ec03f */
[----:B------:R-:W-:-:S03]  /*00f0*/  UIADD3 UR8, UR4, -UR5, URZ ;  /* 0x8000000504087290 */ /* 0x000fc6000fffe03f */
[----:B------:R-:W-:Y:S09]  /*0100*/  @P0 BRA `(.L_x_1) ;  /* 0x0000000000200947 */ /* 0x000ff20003800000 */
[----:B------:R-:W-:Y:S02]  /*0110*/  ULDC.64 UR4, c[0x0][0x198] ;  /* 0x0000660000047ab9 */ /* 0x000fe40000000a00 */
[----:B------:R-:W-:Y:S02]  /*0120*/  UIADD3 UR10, UP0, UR4, 0xf0, URZ ;  /* 0x000000f0040a7890 */ /* 0x000fe4000ff1e03f */
[----:B------:R-:W-:Y:S02]  /*0130*/  UIADD3 UR4, UP1, UR4, 0x1f0, URZ ;  /* 0x000001f004047890 */ /* 0x000fe4000ff3e03f */
[----:B------:R-:W-:Y:S02]  /*0140*/  UIADD3.X UR11, URZ, UR5, URZ, UP0, !UPT ;  /* 0x000000053f0b7290 */ /* 0x000fe400087fe43f */
[----:B------:R-:W-:-:S07]  /*0150*/  UIADD3.X UR5, URZ, UR5, URZ, UP1, !UPT ;  /* 0x000000053f057290 */ /* 0x000fce0008ffe43f */
[----:B------:R0:W-:Y:S02]  /*0160*/  UTMACCTL.PF [UR10] ;  /* 0x000000000a0079b9 */ /* 0x0001e40008040000 */
[----:B------:R0:W-:Y:S02]  /*0170*/  UTMACCTL.PF [UR4] ;  /* 0x00000000040079b9 */ /* 0x0001e40008040000 */
[----:B0-----:R-:W-:Y:S01]  /*0180*/  NOP ;  /* 0x0000000000007918 */ /* 0x001fe20000000000 */
.L_x_1:
[----:B------:R-:W-:Y:S05]  /*0190*/  BSYNC B0 ;  /* 0x0000000000007941 */ /* 0x000fea0003800000 */
.L_x_0:
[----:B------:R-:W0:Y:S01]  /*01a0*/  SHFL.IDX PT, R3, R0, RZ, 0x1f ;  /* 0x00001fff00037589 */ /* 0x000e2200000e0000 */
[----:B------:R-:W-:Y:S01]  /*01b0*/  UISETP.NE.AND UP0, UPT, UR8, 0x3, UPT ;  /* 0x000000030800788c */ /* 0x000fe2000bf05270 */
[----:B------:R-:W-:Y:S01]  /*01c0*/  ISETP.NE.AND P2, PT, RZ, UR6, PT ;  /* 0x00000006ff007c0c */ /* 0x000fe2000bf45270 */
[----:B------:R-:W-:Y:S02]  /*01d0*/  UIADD3 UR10, UR6, -0x1, URZ ;  /* 0xffffffff060a7890 */ /* 0x000fe4000fffe03f */
[----:B------:R-:W-:Y:S02]  /*01e0*/  UISETP.EQ.OR UP0, UPT, UR8, URZ, !UP0 ;  /* 0x0000003f0800728c */ /* 0x000fe4000c702670 */
[----:B------:R-:W-:Y:S02]  /*01f0*/  UISETP.GE.U32.AND UP1, UPT, UR10, 0x2, UPT ;  /* 0x000000020a00788c */ /* 0x000fe4000bf26070 */
[----:B------:R-:W-:-:S04]  /*0200*/  UISETP.EQ.AND UP0, UPT, UR6, URZ, UP0 ;  /* 0x0000003f0600728c */ /* 0x000fc80008702270 */
[----:B------:R-:W-:-:S04]  /*0210*/  USEL UR13, URZ, 0x1, !UP0 ;  /* 0x000000013f0d7887 */ /* 0x000fc8000c000000 */
[----:B------:R-:W-:Y:S01]  /*0220*/  USEL UR13, UR13, 0x2, UP1 ;  /* 0x000000020d0d7887 */ /* 0x000fe20008800000 */
[----:B0-----:R-:W-:-:S13]  /*0230*/  ISETP.NE.AND P0, PT, R3, RZ, PT ;  /* 0x000000ff0300720c */ /* 0x001fda0003f05270 */
[----:B------:R-:W-:Y:S05]  /*0240*/  @P0 BRA `(.L_x_2) ;  /* 0x0000000000700947 */ /* 0x000fea0003800000 */
[----:B------:R-:W0:Y:S01]  /*0250*/  S2UR UR9, SR_CgaCtaId ;  /* 0x00000000000979c3 */ /* 0x000e220000008800 */
[----:B------:R-:W-:Y:S01]  /*0260*/  UMOV UR4, 0x400 ;  /* 0x0000040000047882 */ /* 0x000fe20000000000 */
[----:B------:R-:W-:Y:S01]  /*0270*/  UMOV UR5, 0x1 ;  /* 0x0000000100057882 */ /* 0x000fe20000000000 */
[----:B------:R-:W-:Y:S01]  /*0280*/  UMOV UR6, 0x8 ;  /* 0x0000000800067882 */ /* 0x000fe20000000000 */
[----:B------:R-:W-:Y:S01]  /*0290*/  ELECT P0, URZ, PT ;  /* 0x00000000003f782f */ /* 0x000fe20003800000 */
[----:B------:R-:W-:-:S04]  /*02a0*/  UIADD3 UR6, -UR6, 0x100000, URZ ;  /* 0x0010000006067890 */ /* 0x000fc8000fffe13f */
[----:B------:R-:W-:Y:S02]  /*02b0*/  USHF.L.U32 UR7, UR6, 0xb, URZ ;  /* 0x0000000b06077899 */ /* 0x000fe4000800063f */
[----:B------:R-:W-:Y:S02]  /*02c0*/  USHF.L.U32 UR6, UR6, 0x1, URZ ;  /* 0x0000000106067899 */ /* 0x000fe4000800063f */
[----:B0-----:R-:W-:Y:S02]  /*02d0*/  ULEA UR9, UR9, UR4, 0x18 ;  /* 0x0000000409097291 */ /* 0x001fe4000f8ec03f */
[----:B------:R-:W-:-:S04]  /*02e0*/  UIADD3 UR4, -UR5, 0x100000, URZ ;  /* 0x0010000005047890 */ /* 0x000fc8000fffe13f */
[----:B------:R-:W-:Y:S02]  /*02f0*/  USHF.L.U32 UR5, UR4, 0xb, URZ ;  /* 0x0000000b04057899 */ /* 0x000fe4000800063f */
[----:B------:R-:W-:Y:S01]  /*0300*/  USHF.L.U32 UR4, UR4, 0x1, URZ ;  /* 0x0000000104047899 */ /* 0x000fe2000800063f */
[----:B------:R-:W0:Y:S11]  /*0310*/  FENCE.VIEW.ASYNC.S ;  /* 0x00000000000073c6 */ /* 0x000e360000000000 */
[----:B0-----:R0:W1:Y:S01]  /*0320*/  SYNCS.EXCH.64 URZ, [UR9], UR4 ;  /* 0x00000004093f75b2 */ /* 0x0010620008000100 */
[----:B------:R0:W2:Y:S01]  /*0330*/  SYNCS.EXCH.64 URZ, [UR9+0x38], UR6 ;  /* 0x00003806093f75b2 */ /* 0x0000a20008000100 */
[----:B------:R0:W3:Y:S01]  /*0340*/  SYNCS.EXCH.64 URZ, [UR9+0x8], UR4 ;  /* 0x00000804093f75b2 */ /* 0x0000e20008000100 */
[----:B------:R0:W4:Y:S01]  /*0350*/  SYNCS.EXCH.64 URZ, [UR9+0x40], UR6 ;  /* 0x00004006093f75b2 */ /* 0x0001220008000100 */
[----:B------:R0:W0:Y:S01]  /*0360*/  SYNCS.EXCH.64 URZ, [UR9+0x10], UR4 ;  /* 0x00001004093f75b2 */ /* 0x0000220008000100 */
        /* <DEDUP_REMOVED lines=9> */
[----:B------:R-:W-:Y:S01]  /*0400*/  NOP ;  /* 0x0000000000007918 */ /* 0x000fe20000000000 */
.L_x_2:
[----:B------:R-:W-:Y:S01]  /*0410*/  SHF.R.S32.HI R4, RZ, 0x1f, R5 ;  /* 0x0000001fff047819 */ /* 0x000fe20000011405 */
[----:B------:R-:W5:Y:S01]  /*0420*/  SHFL.IDX PT, R0, R0, RZ, 0x1f ;  /* 0x00001fff00007589 */ /* 0x000f6200000e0000 */
[----:B------:R-:W-:Y:S01]  /*0430*/  ELECT P0, URZ, PT ;  /* 0x00000000003f782f */ /* 0x000fe20003800000 */
[----:B0-----:R-:W0:Y:S01]  /*0440*/  S2UR UR9, SR_CTAID.X ;  /* 0x00000000000979c3 */ /* 0x001e220000002500 */
[----:B------:R-:W-:Y:S01]  /*0450*/  LEA.HI R4, R4, R5, RZ, 0x7 ;  /* 0x0000000504047211 */ /* 0x000fe200078f38ff */
[----:B------:R-:W1:Y:S01]  /*0460*/  S2R R2, SR_CTAID.Y ;  /* 0x0000000000027919 */ /* 0x000e620000002600 */
[----:B------:R-:W-:Y:S01]  /*0470*/  SHF.R.S32.HI R6, RZ, 0x1f, R3 ;  /* 0x0000001fff067819 */ /* 0x000fe20000011403 */
[----:B------:R-:W-:Y:S01]  /*0480*/  ULDC UR4, c[0x0][0x154] ;  /* 0x0000550000047ab9 */ /* 0x000fe20000000800 */
[----:B------:R-:W-:Y:S01]  /*0490*/  LOP3.LUT R4, R4, 0xffffff80, RZ, 0xc0, !PT ;  /* 0xffffff8004047812 */ /* 0x000fe200078ec0ff */
[----:B------:R-:W-:Y:S01]  /*04a0*/  NOP ;  /* 0x0000000000007918 */ /* 0x000fe20000000000 */
[----:B------:R-:W-:Y:S01]  /*04b0*/  LEA.HI R6, R6, R3, RZ, 0x2 ;  /* 0x0000000306067211 */ /* 0x000fe200078f10ff */
[----:B------:R-:W2:Y:S01]  /*04c0*/  LDC R13, c[0x0][0x148] ;  /* 0x00005200ff0d7b82 */ /* 0x000ea20000000800 */
[----:B------:R-:W-:Y:S01]  /*04d0*/  NOP ;  /* 0x0000000000007918 */ /* 0x000fe20000000000 */
[----:B------:R-:W-:Y:S01]  /*04e0*/  IMAD.IADD R4, R5, 0x1, -R4 ;  /* 0x0000000105047824 */ /* 0x000fe200078e0a04 */
[----:B------:R-:W-:-:S04]  /*04f0*/  LOP3.LUT R6, R6, 0x3ffffffc, RZ, 0xc0, !PT ;  /* 0x3ffffffc06067812 */ /* 0x000fc800078ec0ff */
[----:B------:R-:W-:Y:S01]  /*0500*/  SHF.R.S32.HI R5, RZ, 0x1f, R4 ;  /* 0x0000001fff057819 */ /* 0x000fe20000011404 */
[----:B------:R-:W-:Y:S01]  /*0510*/  IMAD.IADD R6, R3, 0x1, -R6 ;  /* 0x0000000103067824 */ /* 0x000fe200078e0a06 */
[----:B------:R-:W3:Y:S02]  /*0520*/  LDC R8, c[0x0][0x144] ;  /* 0x00005100ff087b82 */ /* 0x000ee40000000800 */
[----:B------:R-:W-:Y:S02]  /*0530*/  LEA.HI R5, R5, R4, RZ, 0x3 ;  /* 0x0000000405057211 */ /* 0x000fe400078f18ff */
[----:B-----5:R-:W-:Y:S02]  /*0540*/  ISETP.NE.OR P0, PT, R0, RZ, !P0 ;  /* 0x000000ff0000720c */ /* 0x020fe40004705670 */
[--C-:B------:R-:W-:Y:S02]  /*0550*/  SHF.R.S32.HI R0, RZ, 0x3, R5.reuse ;  /* 0x00000003ff007819 */ /* 0x100fe40000011405 */
[----:B------:R-:W-:-:S04]  /*0560*/  SHF.R.S32.HI R5, RZ, 0x1f, R5 ;  /* 0x0000001fff057819 */ /* 0x000fc80000011405 */
[----:B------:R-:W-:-:S04]  /*0570*/  LEA.HI R5, R5, R0, RZ, 0x2 ;  /* 0x0000000005057211 */ /* 0x000fc800078f10ff */
[----:B------:R-:W-:Y:S01]  /*0580*/  LOP3.LUT R5, R5, 0xfffffffc, RZ, 0xc0, !PT ;  /* 0xfffffffc05057812 */ /* 0x000fe200078ec0ff */
[----:B------:R-:W-:Y:S01]  /*0590*/  VOTEU.ALL UP0, P0 ;  /* 0x00000000003f7886 */ /* 0x000fe20000000000 */
[----:B-1----:R-:W-:Y:S01]  /*05a0*/  I2FP.F32.U32 R7, R2 ;  /* 0x0000000200077245 */ /* 0x002fe20000201000 */
[----:B------:R-:W-:Y:S02]  /*05b0*/  VOTEU.ALL UP1, P0 ;  /* 0x00000000003f7886 */ /* 0x000fe40000020000 */
[----:B------:R-:W-:Y:S01]  /*05c0*/  IMAD.IADD R5, R0, 0x1, -R5 ;  /* 0x0000000100057824 */ /* 0x000fe200078e0a05 */
[----:B------:R-:W1:Y:S01]  /*05d0*/  @!UP0 S2UR UR7, SR_CgaCtaId ;  /* 0x00000000000789c3 */ /* 0x000e620000008800 */
[----:B0-----:R-:W-:Y:S01]  /*05e0*/  I2FP.F32.U32 R0, UR9 ;  /* 0x0000000900007c45 */ /* 0x001fe20008201000 */
[----:B------:R-:W-:Y:S01]  /*05f0*/  FMUL R9, R7, UR4 ;  /* 0x0000000407097c20 */ /* 0x000fe20008400000 */
[----:B------:R-:W-:Y:S01]  /*0600*/  IMAD R5, R6, 0x4, R5 ;  /* 0x0000000406057824 */ /* 0x000fe200078e0205 */
[----:B------:R-:W-:Y:S01]  /*0610*/  ULDC UR4, c[0x0][0x150] ;  /* 0x0000540000047ab9 */ /* 0x000fe20000000800 */
[----:B------:R-:W-:Y:S01]  /*0620*/  @!UP0 UMOV UR6, 0x400 ;  /* 0x0000040000068882 */ /* 0x000fe20000000000 */
[----:B------:R-:W-:Y:S01]  /*0630*/  FMUL R7, R0, UR4 ;  /* 0x0000000400077c20 */ /* 0x000fe20008400000 */
[----:B------:R-:W-:Y:S01]  /*0640*/  IMAD.SHL.U32 R0, R5, 0x4, RZ ;  /* 0x0000000405007824 */ /* 0x000fe200078e00ff */
[----:B------:R-:W0:Y:S01]  /*0650*/  LDC R6, c[0x0][0x140] ;  /* 0x00005000ff067b82 */ /* 0x000e220000000800 */
[----:B------:R-:W5:Y:S01]  /*0660*/  F2I.U32.TRUNC.NTZ R9, R9 ;  /* 0x0000000900097305 */ /* 0x000f62000020f000 */
[----:B------:R-:W-:-:S02]  /*0670*/  UMOV UR4, 0x20 ;  /* 0x0000002000047882 */ /* 0x000fc40000000000 */
[----:B------:R-:W-:Y:S01]  /*0680*/  LOP3.LUT R11, R5, 0xc, R0, 0x78, !PT ;  /* 0x0000000c050b7812 */ /* 0x000fe200078e7800 */
[----:B------:R-:W-:-:S04]  /*0690*/  @!UP0 UIADD3 UR4, -UR4, 0x100000, URZ ;  /* 0x0010000004048890 */ /* 0x000fc8000fffe13f */
[----:B------:R-:W-:Y:S02]  /*06a0*/  @!UP0 USHF.L.U32 UR5, UR4, 0xb, URZ ;  /* 0x0000000b04058899 */ /* 0x000fe4000800063f */
[----:B------:R-:W-:Y:S01]  /*06b0*/  @!UP0 USHF.L.U32 UR4, UR4, 0x1, URZ ;  /* 0x0000000104048899 */ /* 0x000fe2000800063f */
[----:B------:R-:W4:Y:S01]  /*06c0*/  F2I.U32.TRUNC.NTZ R7, R7 ;  /* 0x0000000700077305 */ /* 0x000f22000020f000 */
[----:B------:R0:W-:Y:S01]  /*06d0*/  STL [R1+0x454], R11 ;  /* 0x0004540b01007387 */ /* 0x0001e20000100800 */
[----:B-----5:R-:W-:Y:S01]  /*06e0*/  IMAD.MOV R14, RZ, RZ, -R9 ;  /* 0x000000ffff0e7224 */ /* 0x020fe200078e0a09 */
[----:B-1----:R-:W-:Y:S01]  /*06f0*/  @!UP0 ULEA UR6, UR7, UR6, 0x18 ;  /* 0x0000000607068291 */ /* 0x002fe2000f8ec03f */
[----:B------:R-:W-:Y:S02]  /*0700*/  VOTEU.ALL UP0, P0 ;  /* 0x00000000003f7886 */ /* 0x000fe40000000000 */
[----:B--2---:R-:W-:Y:S01]  /*0710*/  IMAD R0, R13, R14, R2 ;  /* 0x0000000e0d007224 */ /* 0x004fe200078e0202 */
[----:B------:R-:W-:-:S02]  /*0720*/  LOP3.LUT P0, RZ, R4, 0x7, RZ, 0xc0, !PT ;  /* 0x0000000704ff7812 */ /* 0x000fc4000780c0ff */
[----:B0-----:R-:W-:Y:S01]  /*0730*/  ISETP.EQ.U32.AND P3, PT, R6, 0x1, PT ;  /* 0x000000010600780c */ /* 0x001fe20003f62070 */
[----:B----4-:R-:W-:Y:S01]  /*0740*/  IMAD.MOV R7, RZ, RZ, -R7 ;  /* 0x000000ffff077224 */ /* 0x010fe200078e0a07 */
[----:B------:R-:W-:Y:S02]  /*0750*/  ISETP.NE.AND P1, PT, R0, R11, PT ;  /* 0x0000000b0000720c */ /* 0x000fe40003f25270 */
[----:B------:R-:W-:Y:S01]  /*0760*/  ISETP.LT.U32.AND P0, PT, R11, 0x4, !P0 ;  /* 0x000000040b00780c */ /* 0x000fe20004701070 */
[----:B---3--:R-:W-:Y:S01]  /*0770*/  IMAD R10, R8, R7, UR9 ;  /* 0x00000009080a7e24 */ /* 0x008fe2000f8e0207 */
[----:B------:R-:W0:Y:S02]  /*0780*/  FENCE.VIEW.ASYNC.S ;  /* 0x00000000000073c6 */ /* 0x000e240000000000 */
[----:B0-----:R0:W1:Y:S02]  /*0790*/  @!UP0 SYNCS.EXCH.64 URZ, [UR6+0x80], UR4 ;  /* 0x00008004063f85b2 */ /* 0x0010640008000100 */
[----:B------:R-:W-:-:S04]  /*07a0*/  ISETP.EQ.OR P1, PT, R10, RZ, !P1 ;  /* 0x000000ff0a00720c */ /* 0x000fc80004f22670 */
[----:B------:R-:W-:Y:S01]  /*07b0*/  PLOP3.LUT P0, PT, P0, P1, PT, 0x80, 0x0 ;  /* 0x000000000000781c */ /* 0x000fe20000703070 */
[----:B------:R0:W2:Y:S01]  /*07c0*/  @!UP1 SYNCS.EXCH.64 URZ, [UR6+0x88], UR4 ;  /* 0x00008804063f95b2 */ /* 0x0000a20008000100 */
[----:B------:R-:W-:Y:S01]  /*07d0*/  NOP ;  /* 0x0000000000007918 */ /* 0x000fe20000000000 */
[----:B------:R-:W-:Y:S10]  /*07e0*/  @!P3 BRA `(.L_x_3) ;  /* 0x000000000008b947 */ /* 0x000ff40003800000 */
[----:B-12---:R-:W-:Y:S01]  /*07f0*/  UCGABAR_ARV ;  /* 0x00000000000079c7 */ /* 0x006fe20008000000 */
[----:B------:R-:W-:Y:S05]  /*0800*/  BRA `(.L_x_4) ;  /* 0x0000000000047947 */ /* 0x000fea0003800000 */
.L_x_3:
[----:B-12---:R-:W-:Y:S01]  /*0810*/  NOP ;  /* 0x0000000000007918 */ /* 0x006fe20000000000 */
.L_x_4:
[----:B------:R-:W1:Y:S01]  /*0820*/  LDC R0, c[0x0][0x65c] ;  /* 0x00019700ff007b82 */ /* 0x000e620000000800 */
[----:B------:R-:W-:Y:S02]  /*0830*/  IMAD.U32 R4, RZ, RZ, UR9 ;  /* 0x00000009ff047e24 */ /* 0x000fe4000f8e00ff */
[----:B------:R-:W-:Y:S01]  /*0840*/  IMAD.MOV.U32 R5, RZ, RZ, RZ ;  /* 0x000000ffff057224 */ /* 0x000fe200078e00ff */
[----:B-1----:R-:W-:-:S13]  /*0850*/  ISETP.NE.AND P4, PT, R0, 0x1, PT ;  /* 0x000000010000780c */ /* 0x002fda0003f85270 */
[----:B------:R-:W1:Y:S01]  /*0860*/  @P4 LDC R7, c[0x0][0x10] ;  /* 0x00000400ff074b82 */ /* 0x000e620000000800 */
[----:B------:R-:W-:Y:S02]  /*0870*/  @P4 IMAD.MOV.U32 R3, RZ, RZ, RZ ;  /* 0x000000ffff034224 */ /* 0x000fe400078e00ff */
[----:B------:R-:W-:-:S05]  /*0880*/  @P4 IMAD.MOV.U32 R11, RZ, RZ, RZ ;  /* 0x000000ffff0b4224 */ /* 0x000fca00078e00ff */
[----:B------:R-:W2:Y:S01]  /*0890*/  @!P4 LDC R9, c[0x0][0xc] ;  /* 0x00000300ff09cb82 */ /* 0x000ea20000000800 */
[----:B-1----:R-:W-:-:S04]  /*08a0*/  @P4 IMAD.WIDE.U32 R6, R7, UR9, R2 ;  /* 0x0000000907064c25 */ /* 0x002fc8000f8e0002 */
[----:B------:R-:W-:Y:S02]  /*08b0*/  @P4 IMAD.MOV.U32 R8, RZ, RZ, R6 ;  /* 0x000000ffff084224 */ /* 0x000fe400078e0006 */
[----:B------:R-:W-:Y:S02]  /*08c0*/  @P4 IMAD.IADD R15, R7, 0x1, R11 ;  /* 0x00000001070f4824 */ /* 0x000fe400078e020b */
[----:B--2---:R-:W-:-:S04]  /*08d0*/  @!P4 IMAD.WIDE.U32 R4, R2, R9, R4 ;  /* 0x000000090204c225 */ /* 0x004fc800078e0004 */
[----:B------:R-:W-:Y:S02]  /*08e0*/  @!P4 IMAD.MOV.U32 R8, RZ, RZ, R4 ;  /* 0x000000ffff08c224 */ /* 0x000fe400078e0004 */
[----:B------:R-:W-:-:S03]  /*08f0*/  @!P4 IMAD.MOV.U32 R15, RZ, RZ, R5 ;  /* 0x000000ffff0fc224 */ /* 0x000fc600078e0005 */
[----:B------:R1:W-:Y:S04]  /*0900*/  STL [R1+0x45c], R8 ;  /* 0x00045c0801007387 */ /* 0x0003e80000100800 */
[----:B------:R1:W-:Y:S01]  /*0910*/  STL [R1+0x458], R15 ;  /* 0x0004580f01007387 */ /* 0x0003e20000100800 */
[----:B------:R-:W-:Y:S05]  /*0920*/  @!P3 BRA `(.L_x_5) ;  /* 0x00000000000cb947 */ /* 0x000fea0003800000 */
[----:B------:R-:W-:Y:S01]  /*0930*/  UCGABAR_WAIT ;  /* 0x0000000000007dc7 */ /* 0x000fe20008000000 */
[----:B------:R-:W-:Y:S01]  /*0940*/  CCTL.IVALL ;  /* 0x00000000ff00798f */ /* 0x000fe20002000000 */
[----:B------:R-:W-:Y:S05]  /*0950*/  BRA `(.L_x_6) ;  /* 0x0000000000047947 */ /* 0x000fea0003800000 */
.L_x_5:
[----:B------:R-:W-:Y:S06]  /*0960*/  BAR.SYNC.DEFER_BLOCKING 0x0 ;  /* 0x0000000000007b1d */ /* 0x000fec0000010000 */
.L_x_6:
[----:B------:R-:W-:Y:S05]  /*0970*/  @!P2 BRA `(.L_x_7) ;  /* 0x0000023000f4a947 */ /* 0x000fea0003800000 */
[----:B------:R-:W-:-:S06]  /*0980*/  UISETP.GT.U32.AND UP0, UPT, UR10, 0x1, UPT ;  /* 0x000000010a00788c */ /* 0x000fcc000bf04070 */
[----:B------:R-:W-:-:S13]  /*0990*/  PLOP3.LUT P1, PT, PT, PT, UP0, 0x80, 0x0 ;  /* 0x000000000000781c */ /* 0x000fda0003f2f008 */
[----:B0-----:R-:W-:Y:S05]  /*09a0*/  @P1 EXIT ;  /* 0x000000000000194d */ /* 0x001fea0003800000 */
[----:B------:R-:W-:Y:S01]  /*09b0*/  IMAD.MOV.U32 R5, RZ, RZ, -0x1 ;  /* 0xffffffffff057424 */ /* 0x000fe200078e00ff */
[----:B------:R-:W-:Y:S01]  /*09c0*/  ULDC.64 UR4, c[0x0][0x650] ;  /* 0x0001940000047ab9 */ /* 0x000fe20000000a00 */
[----:B------:R-:W-:Y:S01]  /*09d0*/  IMAD.MOV.U32 R4, RZ, RZ, -0x1 ;  /* 0xffffffffff047424 */ /* 0x000fe200078e00ff */
[----:B------:R-:W-:Y:S01]  /*09e0*/  ISETP.GE.U32.AND P1, PT, R8, UR4, PT ;  /* 0x0000000408007c0c */ /* 0x000fe2000bf26070 */
[----:B------:R-:W-:Y:S01]  /*09f0*/  UMOV UR10, 0xffffffff ;  /* 0xffffffff000a7882 */ /* 0x000fe20000000000 */
[----:B------:R0:W-:Y:S01]  /*0a00*/  STL [R1+0x464], R5 ;  /* 0x0004640501007387 */ /* 0x0001e20000100800 */
[----:B------:R-:W-:Y:S02]  /*0a10*/  PRMT R0, RZ, 0x7610, R0 ;  /* 0x00007610ff007816 */ /* 0x000fe40000000000 */
[----:B------:R-:W-:Y:S01]  /*0a20*/  ISETP.GE.U32.AND.EX P1, PT, R15, UR5, PT, P1 ;  /* 0x000000050f007c0c */ /* 0x000fe2000bf26110 */
[----:B------:R0:W-:-:S12]  /*0a30*/  STL [R1+0x460], R4 ;  /* 0x0004600401007387 */ /* 0x0001d80000100800 */
[----:B0-----:R-:W-:Y:S05]  /*0a40*/  @P1 BRA `(.L_x_8) ;  /* 0x00000004003c1947 */ /* 0x001fea0003800000 */
[----:B------:R-:W-:Y:S01]  /*0a50*/  ULDC.64 UR14, c[0x0][0x628] ;  /* 0x00018a00000e7ab9 */ /* 0x000fe20000000a00 */
[----:B------:R-:W0:Y:S01]  /*0a60*/  LDC.64 R6, c[0x0][0x620] ;  /* 0x00018800ff067b82 */ /* 0x000e220000000a00 */
[----:B------:R-:W-:Y:S01]  /*0a70*/  ISETP.NE.U32.AND P1, PT, RZ, UR14, PT ;  /* 0x0000000eff007c0c */ /* 0x000fe2000bf25070 */
[----:B------:R-:W-:Y:S01]  /*0a80*/  ULDC UR11, c[0x0][0x630] ;  /* 0x00018c00000b7ab9 */ /* 0x000fe20000000800 */
[----:B------:R-:W-:Y:S02]  /*0a90*/  R2UR UR4, R8 ;  /* 0x00000000080472ca */ /* 0x000fe400000e0000 */
[----:B------:R-:W-:Y:S02]  /*0aa0*/  ISETP.NE.AND.EX P1, PT, RZ, UR15, PT, P1 ;  /* 0x0000000fff007c0c */ /* 0x000fe4000bf25310 */
[----:B------:R-:W-:-:S11]  /*0ab0*/  R2UR UR5, R15 ;  /* 0x000000000f0572ca */ /* 0x000fd600000e0000 */
[----:B------:R-:W-:Y:S05]  /*0ac0*/  @!P1 BRA `(.L_x_9) ;  /* 0x0000000000309947 */ /* 0x000fea0003800000 */
[----:B------:R-:W-:Y:S01]  /*0ad0*/  R2UR UR4, R8 ;  /* 0x00000000080472ca */ /* 0x000fe200000e0000 */
[----:B------:R-:W-:Y:S01]  /*0ae0*/  ULDC UR8, c[0x0][0x634] ;  /* 0x00018d0000087ab9 */ /* 0x000fe20000000800 */
[----:B------:R-:W-:-:S11]  /*0af0*/  R2UR UR10, R15 ;  /* 0x000000000f0a72ca */ /* 0x000fd600000e0000 */
[----:B------:R-:W-:-:S04]  /*0b00*/  UIADD3 UR8, UP0, UR4, UR8, URZ ;  /* 0x0000000804087290 */ /* 0x000fc8000ff1e03f */
[----:B------:R-:W-:-:S04]  /*0b10*/  UIADD3.X UR10, URZ, UR10, URZ, UP0, !UPT ;  /* 0x0000000a3f0a7290 */ /* 0x000fc800087fe43f */
[----:B------:R-:W-:-:S04]  /*0b20*/  UIMAD.WIDE.U32 UR4, UR10, UR14, URZ ;  /* 0x0000000e0a0472a5 */ /* 0x000fc8000f8e003f */
[----:B------:R-:W-:Y:S02]  /*0b30*/  UIMAD.WIDE.U32 UR6, UP0, UR8, UR15, UR4 ;  /* 0x0000000f080672a5 */ /* 0x000fe4000f800004 */
[----:B------:R-:W-:Y:S02]  /*0b40*/  UIMAD.WIDE.U32 UR4, UR8, UR14, URZ ;  /* 0x0000000e080472a5 */ /* 0x000fe4000f8e003f */
[----:B------:R-:W-:Y:S02]  /*0b50*/  UIADD3.X UR9, URZ, URZ, URZ, UP0, !UPT ;  /* 0x0000003f3f097290 */ /* 0x000fe400087fe43f */
[----:B------:R-:W-:Y:S01]  /*0b60*/  UIADD3 URZ, UP0, UR5, UR6, URZ ;  /* 0x00000006053f7290 */ /* 0x000fe2000ff1e03f */
[----:B------:R-:W-:-:S03]  /*0b70*/  UMOV UR8, UR7 ;  /* 0x0000000700087c82 */ /* 0x000fc60008000000 */
[----:B------:R-:W-:-:S12]  /*0b80*/  UIMAD.WIDE.U32.X UR4, UR10, UR15, UR8, UP0 ;  /* 0x0000000f0a0472a5 */ /* 0x000fd800080e0408 */
.L_x_9:
[----:B------:R-:W-:Y:S01]  /*0b90*/  USHF.R.U64 UR10, UR4, UR11, UR5 ;  /* 0x0000000b040a7299 */ /* 0x000fe20008001205 */
[----:B------:R-:W2:Y:S01]  /*0ba0*/  LDC.64 R22, c[0x0][0x640] ;  /* 0x00019000ff167b82 */ /* 0x000ea20000000a00 */
[----:B------:R-:W-:Y:S01]  /*0bb0*/  USHF.R.U32.HI UR4, URZ, UR11, UR5 ;  /* 0x0000000b3f047299 */ /* 0x000fe20008011605 */
[----:B------:R-:W-:Y:S02]  /*0bc0*/  IMAD.MOV.U32 R4, RZ, RZ, R8 ;  /* 0x000000ffff047224 */ /* 0x000fe400078e0008 */
[----:B------:R-:W-:Y:S01]  /*0bd0*/  IMAD R21, R13, R14, R2 ;  /* 0x0000000e0d157224 */ /* 0x000fe200078e0202 */
[----:B------:R-:W-:Y:S01]  /*0be0*/  IADD3 R3, P1, RZ, -UR10, RZ ;  /* 0x8000000aff037c10 */ /* 0x000fe2000ff3e0ff */
[----:B------:R-:W-:Y:S02]  /*0bf0*/  IMAD.MOV.U32 R13, RZ, RZ, 0x1 ;  /* 0x00000001ff0d7424 */ /* 0x000fe400078e00ff */
[----:B------:R-:W1:Y:S02]  /*0c00*/  LDC R12, c[0x0][0x618] ;  /* 0x00018600ff0c7b82 */ /* 0x000e640000000800 */
[----:B------:R-:W-:-:S04]  /*0c10*/  IMAD.X R5, RZ, RZ, ~UR4, P1 ;  /* 0x80000004ff057e24 */ /* 0x000fc800088e06ff */
[-C--:B0-----:R-:W-:Y:S02]  /*0c20*/  IMAD R0, R5, R6.reuse, RZ ;  /* 0x0000000605007224 */ /* 0x081fe400078e02ff */
[----:B------:R-:W0:Y:S01]  /*0c30*/  LDC R16, c[0x0][0x608] ;  /* 0x00018200ff107b82 */ /* 0x000e220000000800 */
[----:B------:R-:W-:Y:S02]  /*0c40*/  IMAD.MOV.U32 R5, RZ, RZ, R15 ;  /* 0x000000ffff057224 */ /* 0x000fe400078e000f */
[----:B------:R-:W-:-:S05]  /*0c50*/  IMAD.WIDE.U32 R4, R3, R6, R4 ;  /* 0x0000000603047225 */ /* 0x000fca00078e0004 */
[----:B------:R-:W3:Y:S01]  /*0c60*/  LDC R20, c[0x0][0x658] ;  /* 0x00019600ff147b82 */ /* 0x000ee20000000800 */
[----:B------:R-:W-:Y:S01]  /*0c70*/  IMAD R3, R3, R7, R0 ;  /* 0x0000000703037224 */ /* 0x000fe200078e0200 */
[----:B--2---:R-:W-:-:S03]  /*0c80*/  ISETP.NE.U32.AND P1, PT, R22, RZ, PT ;  /* 0x000000ff1600720c */ /* 0x004fc60003f25070 */
[----:B------:R-:W-:Y:S01]  /*0c90*/  IMAD.IADD R3, R5, 0x1, R3 ;  /* 0x0000000105037824 */ /* 0x000fe200078e0203 */
[----:B------:R-:W-:Y:S01]  /*0ca0*/  ISETP.NE.AND.EX P1, PT, R23, RZ, PT, P1 ;  /* 0x000000ff1700720c */ /* 0x000fe20003f25310 */
[----:B------:R-:W-:Y:S01]  /*0cb0*/  IMAD.MOV.U32 R5, RZ, RZ, -0x1 ;  /* 0xffffffffff057424 */ /* 0x000fe200078e00ff */
[----:B------:R-:W2:Y:S02]  /*0cc0*/  LDC R18, c[0x0][0x600] ;  /* 0x00018000ff127b82 */ /* 0x000ea40000000800 */
[-CC-:B-1----:R-:W-:Y:S02]  /*0cd0*/  SHF.R.U64 R8, R4, R12.reuse, R3.reuse ;  /* 0x0000000c04087219 */ /* 0x182fe40000001203 */
[----:B------:R-:W-:-:S04]  /*0ce0*/  SHF.R.U32.HI R3, RZ, R12, R3 ;  /* 0x0000000cff037219 */ /* 0x000fc80000011603 */
[----:B------:R-:W1:Y:S01]  /*0cf0*/  LDC R11, c[0x0][0x648] ;  /* 0x00019200ff0b7b82 */ /* 0x000e620000000800 */
[-CC-:B0-----:R-:W-:Y:S02]  /*0d00*/  SHF.R.U64 R19, R8, R16.reuse, R3.reuse ;  /* 0x0000001008137219 */ /* 0x181fe40000001203 */
[----:B------:R-:W-:-:S05]  /*0d10*/  SHF.R.U32.HI R3, RZ, R16, R3 ;  /* 0x00000010ff037219 */ /* 0x000fca0000011603 */
[----:B------:R-:W0:Y:S01]  /*0d20*/  LDC R15, c[0x0][0x638] ;  /* 0x00018e00ff0f7b82 */ /* 0x000e220000000800 */
[-CC-:B---3--:R-:W-:Y:S02]  /*0d30*/  SHF.R.U64 R12, R19, R20.reuse, R3.reuse ;  /* 0x00000014130c7219 */ /* 0x188fe40000001203 */
[-C--:B------:R-:W-:Y:S02]  /*0d40*/  SHF.L.U32 R0, R5, R20.reuse, RZ ;  /* 0x0000001405007219 */ /* 0x080fe400000006ff */
[----:B------:R-:W-:Y:S01]  /*0d50*/  SHF.R.U32.HI R3, RZ, R20, R3 ;  /* 0x00000014ff037219 */ /* 0x000fe20000011603 */
[----:B------:R-:W-:Y:S01]  /*0d60*/  IMAD.MOV.U32 R2, RZ, RZ, R12 ;  /* 0x000000ffff027224 */ /* 0x000fe200078e000c */
[----:B------:R-:W-:Y:S01]  /*0d70*/  LOP3.LUT R0, RZ, R0, RZ, 0x33, !PT ;  /* 0x00000000ff007212 */ /* 0x000fe200078e33ff */
[----:B------:R-:W3:Y:S01]  /*0d80*/  LDC R17, c[0x0][0x610] ;  /* 0x00018400ff117b82 */ /* 0x000ee20000000800 */
[----:B------:R-:W-:Y:S05]  /*0d90*/  @!P1 BRA `(.L_x_10) ;  /* 0x0000000000289947 */ /* 0x000fea0003800000 */
[----:B------:R-:W4:Y:S02]  /*0da0*/  LDC R7, c[0x0][0x64c] ;  /* 0x00019300ff077b82 */ /* 0x000f240000000800 */
[----:B----4-:R-:W-:-:S05]  /*0db0*/  IADD3 R7, P1, R12, R7, RZ ;  /* 0x000000070c077210 */ /* 0x010fca0007f3e0ff */
[----:B------:R-:W-:-:S04]  /*0dc0*/  IMAD.X R9, RZ, RZ, R3, P1 ;  /* 0x000000ffff097224 */ /* 0x000fc800008e0603 */
[----:B------:R-:W-:-:S04]  /*0dd0*/  IMAD.WIDE.U32 R2, R9, R22, RZ ;  /* 0x0000001609027225 */ /* 0x000fc800078e00ff */
[----:B------:R-:W-:-:S04]  /*0de0*/  IMAD.WIDE.U32 R4, P1, R7, R23, R2 ;  /* 0x0000001707047225 */ /* 0x000fc80007820002 */
[----:B------:R-:W-:-:S04]  /*0df0*/  IMAD.WIDE.U32 R2, R7, R22, RZ ;  /* 0x0000001607027225 */ /* 0x000fc800078e00ff */
[----:B------:R-:W-:Y:S01]  /*0e00*/  IMAD.X R7, RZ, RZ, RZ, P1 ;  /* 0x000000ffff077224 */ /* 0x000fe200008e06ff */
[----:B------:R-:W-:Y:S01]  /*0e10*/  IADD3 RZ, P1, R3, R4, RZ ;  /* 0x0000000403ff7210 */ /* 0x000fe20007f3e0ff */
[----:B------:R-:W-:-:S04]  /*0e20*/  IMAD.MOV.U32 R6, RZ, RZ, R5 ;  /* 0x000000ffff067224 */ /* 0x000fc800078e0005 */
[----:B------:R-:W-:-:S08]  /*0e30*/  IMAD.WIDE.U32.X R2, R9, R23, R6, P1 ;  /* 0x0000001709027225 */ /* 0x000fd000008e0406 */
.L_x_10:
[----:B-1----:R-:W-:Y:S01]  /*0e40*/  SHF.R.U64 R4, R2, R11, R3 ;  /* 0x0000000b02047219 */ /* 0x002fe20000001203 */
[----:B--2---:R-:W-:Y:S01]  /*0e50*/  VIADD R5, R18, 0xffffffff ;  /* 0xffffffff12057836 */ /* 0x004fe20000000000 */
[----:B------:R-:W-:Y:S02]  /*0e60*/  SHF.L.U32 R2, R13, R20, RZ ;  /* 0x000000140d027219 */ /* 0x000fe400000006ff */
[----:B------:R-:W-:Y:S01]  /*0e70*/  LOP3.LUT R3, R19, R0, RZ, 0xc0, !PT ;  /* 0x0000000013037212 */ /* 0x000fe200078ec0ff */
[----:B------:R-:W-:Y:S01]  /*0e80*/  IMAD.MOV R6, RZ, RZ, -R4 ;  /* 0x000000ffff067224 */ /* 0x000fe200078e0a04 */
[----:B------:R-:W-:Y:S02]  /*0e90*/  SEL R0, R10, R21, !P4 ;  /* 0x000000150a007207 */ /* 0x000fe40006000000 */
[----:B------:R-:W-:Y:S01]  /*0ea0*/  LOP3.LUT R5, R8, R5, RZ, 0xc0, !PT ;  /* 0x0000000508057212 */ /* 0x000fe200078ec0ff */
[----:B------:R-:W-:Y:S02]  /*0eb0*/  IMAD R7, R2, R4, R3 ;  /* 0x0000000402077224 */ /* 0x000fe400078e0203 */
[----:B0-----:R-:W-:-:S02]  /*0ec0*/  IMAD R3, R6, R15, R12 ;  /* 0x0000000f06037224 */ /* 0x001fc400078e020c */
[----:B---3--:R-:W-:Y:S02]  /*0ed0*/  IMAD R2, R7, R17, R0 ;  /* 0x0000001107027224 */ /* 0x008fe400078e0200 */
[----:B------:R-:W-:Y:S02]  /*0ee0*/  IMAD R3, R3, R18, R5 ;  /* 0x0000001203037224 */ /* 0x000fe400078e0205 */
[----:B------:R-:W-:-:S03]  /*0ef0*/  IMAD.MOV.U32 R0, RZ, RZ, 0x1 ;  /* 0x00000001ff007424 */ /* 0x000fc600078e00ff */
[----:B------:R-:W-:Y:S02]  /*0f00*/  SEL R4, R3, R2, !P4 ;  /* 0x0000000203047207 */ /* 0x000fe40006000000 */
[----:B------:R-:W-:-:S03]  /*0f10*/  SEL R2, R2, R3, !P4 ;  /* 0x0000000302027207 */ /* 0x000fc60006000000 */
[----:B------:R0:W-:Y:S04]  /*0f20*/  STL [R1+0x460], R4 ;  /* 0x0004600401007387 */ /* 0x0001e80000100800 */
[----:B------:R0:W-:Y:S02]  /*0f30*/  STL [R1+0x464], R2 ;  /* 0x0004640201007387 */ /* 0x0001e40000100800 */
.L_x_8:
[----:B------:R-:W-:-:S08]  /*0f40*/  NOP ;  /* 0x0000000000007918 */ /* 0x000fd00000000000 */
[----:B------:R-:W2:Y:S02]  /*0f50*/  USETMAXREG.TRY_ALLOC.CTAPOOL UP0, 0xf0 ;  /* 0x000000f0000079c8 */ /* 0x000ea40008000600 */
[----:B--2---:R-:W-:-:S13]  /*0f60*/  PLOP3.LUT P1, PT, PT, PT, UP0, 0x80, 0x0 ;  /* 0x000000000000781c */ /* 0x004fda0003f2f008 */
[----:B------:R-:W-:Y:S05]  /*0f70*/  @!P1 BRA `(.L_x_8) ;  /* 0xfffffffc00f09947 */ /* 0x000fea000383ffff */
[----:B------:R-:W-:Y:S01]  /*0f80*/  ULDC.64 UR4, c[0x0][0x598] ;  /* 0x0001660000047ab9 */ /* 0x000fe20000000a00 */
[----:B------:R-:W-:Y:S01]  /*0f90*/  ULDC.64 UR14, c[0x0][0x208] ;  /* 0x00008200000e7ab9 */ /* 0x000fe20000000a00 */
[----:B------:R-:W-:-:S04]  /*0fa0*/  ISETP.NE.U32.AND P1, PT, RZ, UR4, PT ;  /* 0x00000004ff007c0c */ /* 0x000fc8000bf25070 */
[----:B------:R-:W-:-:S13]  /*0fb0*/  ISETP.NE.AND.EX P1, PT, RZ, UR5, PT, P1 ;  /* 0x00000005ff007c0c */ /* 0x000fda000bf25310 */
[----:B------:R-:W-:Y:S05]  /*0fc0*/  @!P1 BRA `(.L_x_11) ;  /* 0x0000000000209947 */ /* 0x000fea0003800000 */
[----:B0-----:R-:W0:Y:S02]  /*0fd0*/  LDC.64 R2, c[0x0][0x598] ;  /* 0x00016600ff027b82 */ /* 0x001e240000000a00 */
[----:B0-----:R-:W2:Y:S02]  /*0fe0*/  LDG.E.64 R2, desc[UR14][R2.64] ;  /* 0x0000000e02027981 */ /* 0x001ea4000c1e1b00 */
[----:B--2---:R-:W-:-:S04]  /*0ff0*/  ISETP.NE.U32.AND P1, PT, R2, RZ, PT ;  /* 0x000000ff0200720c */ /* 0x004fc80003f25070 */
[----:B------:R-:W-:-:S13]  /*1000*/  ISETP.NE.AND.EX P1, PT, R3, RZ, PT, P1 ;  /* 0x000000ff0300720c */ /* 0x000fda0003f25310 */
[----:B------:R-:W-:Y:S05]  /*1010*/  @!P1 BRA `(.L_x_11) ;  /* 0x00000000000c9947 */ /* 0x000fea0003800000 */
[----:B------:R-:W2:Y:S02]  /*1020*/  LD.E R2, desc[UR14][R2.64] ;  /* 0x0000000e02027980 */ /* 0x000ea4000c101900 */
[----:B--2---:R-:W-:Y:S01]  /*1030*/  R2UR UR20, R2 ;  /* 0x00000000021472ca */ /* 0x004fe200000e0000 */
[----:B------:R-:W-:-:S14]  /*1040*/  BRA `(.L_x_12) ;  /* 0x0000000000247947 */ /* 0x000fdc0003800000 */
.L_x_11:
[----:B------:R-:W-:Y:S02]  /*1050*/  ULDC.64 UR4, c[0x0][0x588] ;  /* 0x0001620000047ab9 */ /* 0x000fe40000000a00 */
[----:B------:R-:W-:-:S04]  /*1060*/  ISETP.NE.U32.AND P1, PT, RZ, UR4, PT ;  /* 0x00000004ff007c0c */ /* 0x000fc8000bf25070 */
[----:B------:R-:W-:-:S13]  /*1070*/  ISETP.NE.AND.EX P1, PT, RZ, UR5, PT, P1 ;  /* 0x00000005ff007c0c */ /* 0x000fda000bf25310 */
[----:B------:R-:W-:Y:S05]  /*1080*/  @!P1 BRA `(.L_x_13) ;  /* 0x0000000000109947 */ /* 0x000fea0003800000 */
[----:B0-----:R-:W0:Y:S02]  /*1090*/  LDC.64 R2, c[0x0][0x588] ;  /* 0x00016200ff027b82 */ /* 0x001e240000000a00 */
[----:B0-----:R-:W2:Y:S02]  /*10a0*/  LDG.E R2, desc[UR14][R2.64] ;  /* 0x0000000e02027981 */ /* 0x001ea4000c1e1900 */
[----:B--2---:R-:W-:Y:S01]  /*10b0*/  R2UR UR20, R2 ;  /* 0x00000000021472ca */ /* 0x004fe200000e0000 */
[----:B------:R-:W-:-:S14]  /*10c0*/  BRA `(.L_x_12) ;  /* 0x0000000000047947 */ /* 0x000fdc0003800000 */
.L_x_13:
[----:B------:R-:W-:-:S05]  /*10d0*/  ULDC UR20, c[0x0][0x580] ;  /* 0x0001600000147ab9 */ /* 0x000fca0000000800 */
.L_x_12:
[----:B------:R-:W-:Y:S02]  /*10e0*/  ULDC.64 UR4, c[0x0][0x5a0] ;  /* 0x0001680000047ab9 */ /* 0x000fe40000000a00 */
        /* <DEDUP_REMOVED lines=11> */
.L_x_14:
        /* <DEDUP_REMOVED lines=8> */
.L_x_16:
[----:B------:R-:W-:-:S05]  /*1220*/  ULDC UR21, c[0x0][0x584] ;  /* 0x0001610000157ab9 */ /* 0x000fca0000000800 */
.L_x_15:
[----:B------:R-:W-:-:S13]  /*1230*/  LOP3.LUT P1, RZ, R0, 0xff, RZ, 0xc0, !PT ;  /* 0x000000ff00ff7812 */ /* 0x000fda000782c0ff */
[----:B------:R-:W-:Y:S05]  /*1240*/  @!P1 EXIT ;  /* 0x000000000000994d */ /* 0x000fea0003800000 */
[----:B------:R-:W-:Y:S01]  /*1250*/  ULDC UR4, c[0x0][0x28c] ;  /* 0x0000a30000047ab9 */ /* 0x000fe20000000800 */
[----:B------:R-:W-:Y:S02]  /*1260*/  ULOP3.LUT UR22, UR13, 0x1, URZ, 0xfc, !UPT ;  /* 0x000000010d167892 */ /* 0x000fe4000f8efc3f */
[----:B------:R-:W-:-:S04]  /*1270*/  UIADD3 UR4, UR4, 0x3f, URZ ;  /* 0x0000003f04047890 */ /* 0x000fc8000fffe03f */
[----:B------:R-:W-:-:S04]  /*1280*/  USHF.R.S32.HI UR5, URZ, 0x1f, UR4 ;  /* 0x0000001f3f057899 */ /* 0x000fc80008011404 */
[----:B------:R-:W-:-:S03]  /*1290*/  ULEA.HI UR5, UR5, UR4, URZ, 0x6 ;  /* 0x0000000405057291 */ /* 0x000fc6000f8f303f */
[----:B------:R-:W-:Y:S01]  /*12a0*/  UMOV UR4, URZ ;  /* 0x0000003f00047c82 */ /* 0x000fe20008000000 */
[----:B------:R-:W-:-:S03]  /*12b0*/  USHF.R.S32.HI UR9, URZ, 0x6, UR5 ;  /* 0x000000063f097899 */ /* 0x000fc60008011405 */
[----:B------:R-:W-:-:S09]  /*12c0*/  UMOV UR5, URZ ;  /* 0x0000003f00057c82 */ /* 0x000fd20008000000 */
.L_x_555:
[----:B------:R-:W-:Y:S01]  /*12d0*/  STL [R1+0x450], RZ ;  /* 0x000450ff01007387 */ /* 0x000fe20000100800 */
[----:B--2---:R-:W2:Y:S01]  /*12e0*/  S2UR UR18, SR_CgaCtaId ;  /* 0x00000000001279c3 */ /* 0x004ea20000008800 */
[----:B------:R-:W-:Y:S01]  /*12f0*/  UMOV UR17, 0x400 ;  /* 0x0000040000117882 */ /* 0x000fe20000000000 */
[----:B------:R-:W-:Y:S01]  /*1300*/  UMOV UR6, URZ ;  /* 0x0000003f00067c82 */ /* 0x000fe20008000000 */
[----:B------:R-:W-:Y:S01]  /*1310*/  STL [R1+0x44c], RZ ;  /* 0x00044cff01007387 */ /* 0x000fe20000100800 */
[----:B------:R-:W-:Y:S01]  /*1320*/  UMOV UR7, URZ ;  /* 0x0000003f00077c82 */ /* 0x000fe20008000000 */
[----:B------:R-:W-:Y:S01]  /*1330*/  UMOV UR8, URZ ;  /* 0x0000003f00087c82 */ /* 0x000fe20008000000 */
[----:B------:R-:W-:Y:S01]  /*1340*/  UMOV UR23, UR5 ;  /* 0x0000000500177c82 */ /* 0x000fe20008000000 */
[----:B------:R-:W-:Y:S01]  /*1350*/  STL [R1+0x448], RZ ;  /* 0x000448ff01007387 */ /* 0x000fe20000100800 */
[----:B0-----:R-:W0:Y:S01]  /*1360*/  LDC R2, c[0x0][0x28c] ;  /* 0x0000a300ff027b82 */ /* 0x001e220000000800 */
[----:B------:R-:W-:-:S02]  /*1370*/  CS2R R236, SRZ ;  /* 0x0000000000ec7805 */ /* 0x000fc4000001ff00 */
[----:B------:R-:W-:Y:S01]  /*1380*/  CS2R R234, SRZ ;  /* 0x0000000000ea7805 */ /* 0x000fe2000001ff00 */
[----:B------:R-:W-:Y:S01]  /*1390*/  STL [R1+0x444], RZ ;  /* 0x000444ff01007387 */ /* 0x000fe20000100800 */
[----:B------:R-:W-:Y:S02]  /*13a0*/  CS2R R232, SRZ ;  /* 0x0000000000e87805 */ /* 0x000fe4000001ff00 */
[----:B------:R-:W-:Y:S02]  /*13b0*/  CS2R R230, SRZ ;  /* 0x0000000000e67805 */ /* 0x000fe4000001ff00 */
[----:B------:R-:W-:Y:S01]  /*13c0*/  CS2R R228, SRZ ;  /* 0x0000000000e47805 */ /* 0x000fe2000001ff00 */
[----:B------:R-:W-:Y:S01]  /*13d0*/  STL [R1+0x440], RZ ;  /* 0x000440ff01007387 */ /* 0x000fe20000100800 */
[----:B------:R-:W-:Y:S02]  /*13e0*/  CS2R R226, SRZ ;  /* 0x0000000000e27805 */ /* 0x000fe4000001ff00 */
        /* <DEDUP_REMOVED lines=15> */
[----:B0-----:R-:W-:Y:S02]  /*14e0*/  ISETP.GE.AND P1, PT, R2, 0x1, PT ;  /* 0x000000010200780c */ /* 0x001fe40003f26270 */
        /* <DEDUP_REMOVED lines=40> */
[----:B-1----:R-:W-:-:S02]  /*1770*/  CS2R R14, SRZ ;  /* 0x00000000000e7805 */ /* 0x002fc4000001ff00 */
[----:B------:R-:W-:Y:S01]  /*1780*/  CS2R R12, SRZ ;  /* 0x00000000000c7805 */ /* 0x000fe2000001ff00 */
[----:B------:R-:W-:Y:S01]  /*1790*/  STL [R1+0x404], RZ ;  /* 0x000404ff01007387 */ /* 0x000fe20000100800 */
[----:B------:R-:W-:Y:S02]  /*17a0*/  CS2R R10, SRZ ;  /* 0x00000000000a7805 */ /* 0x000fe4000001ff00 */
[----:B------:R-:W-:Y:S02]  /*17b0*/  CS2R R8, SRZ ;  /* 0x0000000000087805 */ /* 0x000fe4000001ff00 */
[----:B------:R-:W-:Y:S01]  /*17c0*/  CS2R R6, SRZ ;  /* 0x0000000000067805 */ /* 0x000fe2000001ff00 */
[----:B------:R-:W-:Y:S01]  /*17d0*/  STL [R1+0x400], RZ ;  /* 0x000400ff01007387 */ /* 0x000fe20000100800 */
[----:B------:R-:W-:Y:S01]  /*17e0*/  CS2R R4, SRZ ;  /* 0x0000000000047805 */ /* 0x000fe2000001ff00 */
[----:B------:R-:W-:Y:S01]  /*17f0*/  IMAD.MOV.U32 R3, RZ, RZ, RZ ;  /* 0x000000ffff037224 */ /* 0x000fe200078e00ff */
[----:B------:R-:W-:Y:S01]  /*1800*/  CS2R R24, SRZ ;  /* 0x0000000000187805 */ /* 0x000fe2000001ff00 */
[----:B------:R-:W-:Y:S01]  /*1810*/  STL [R1+0x3fc], RZ ;  /* 0x0003fcff01007387 */ /* 0x000fe20000100800 */
[----:B------:R-:W-:-:S02]  /*1820*/  CS2R R26, SRZ ;  /* 0x00000000001a7805 */ /* 0x000fc4000001ff00 */
[----:B------:R-:W-:Y:S02]  /*1830*/  CS2R R28, SRZ ;  /* 0x00000000001c7805 */ /* 0x000fe4000001ff00 */
[----:B------:R-:W-:Y:S01]  /*1840*/  CS2R R30, SRZ ;  /* 0x00000000001e7805 */ /* 0x000fe2000001ff00 */
[----:B------:R-:W-:Y:S01]  /*1850*/  STL [R1+0x3f8], RZ ;  /* 0x0003f8ff01007387 */ /* 0x000fe20000100800 */
[----:B------:R-:W-:Y:S02]  /*1860*/  CS2R R32, SRZ ;  /* 0x0000000000207805 */ /* 0x000fe4000001ff00 */
[----:B------:R-:W-:Y:S02]  /*1870*/  CS2R R34, SRZ ;  /* 0x0000000000227805 */ /* 0x000fe4000001ff00 */
        /* <DEDUP_REMOVED lines=77> */
[----:B------:R-:W-:Y:S04]  /*1d50*/  STL [R1+0x3a8], RZ ;  /* 0x0003a8ff01007387 */ /* 0x000fe80000100800 */
        /* <DEDUP_REMOVED lines=106> */
[----:B------:R-:W-:Y:S04]  /*2400*/  STL [R1], RZ ;  /* 0x000000ff01007387 */ /* 0x000fe80000100800 */
        /* <DEDUP_REMOVED lines=39> */
[----:B------:R-:W-:Y:S01]  /*2680*/  STL [R1+0xa0], RZ ;  /* 0x0000a0ff01007387 */ /* 0x000fe20000100800 */
[----:B------:R-:W0:Y:S03]  /*2690*/  S2R R0, SR_TID.X ;  /* 0x0000000000007919 */ /* 0x000e260000002100 */
        /* <DEDUP_REMOVED lines=8> */
[----:B0-----:R-:W-:-:S03]  /*2720*/  LOP3.LUT R0, R0, 0x80, RZ, 0xc0, !PT ;  /* 0x0000008000007812 */ /* 0x001fc600078ec0ff */
[----:B------:R-:W-:Y:S01]  /*2730*/  STL [R1+0xc4], RZ ;  /* 0x0000c4ff01007387 */ /* 0x000fe20000100800 */
[----:B------:R-:W-:-:S03]  /*2740*/  SHF.R.U32.HI R0, RZ, 0x7, R0 ;  /* 0x00000007ff007819 */ /* 0x000fc60000011600 */
        /* <DEDUP_REMOVED lines=33> */
[----:B------:R-:W0:Y:S04]  /*2960*/  SHFL.IDX PT, R0, R0, RZ, 0x1f ;  /* 0x00001fff00007589 */ /* 0x000e2800000e0000 */
[----:B------:R1:W-:Y:S04]  /*2970*/  STL [R1+0x14c], RZ ;  /* 0x00014cff01007387 */ /* 0x0003e80000100800 */
[----:B------:R1:W-:Y:S04]  /*2980*/  STL [R1+0x150], RZ ;  /* 0x000150ff01007387 */ /* 0x0003e80000100800 */
[----:B------:R1:W-:Y:S04]  /*2990*/  STL [R1+0x154], RZ ;  /* 0x000154ff01007387 */ /* 0x0003e80000100800 */
[----:B------:R1:W-:Y:S04]  /*29a0*/  STL [R1+0x158], RZ ;  /* 0x000158ff01007387 */ /* 0x0003e80000100800 */
[----:B------:R1:W-:Y:S04]  /*29b0*/  STL [R1+0x15c], RZ ;  /* 0x00015cff01007387 */ /* 0x0003e80000100800 */
[----:B------:R1:W-:Y:S01]  /*29c0*/  STL [R1+0x160], RZ ;  /* 0x000160ff01007387 */ /* 0x0003e20000100800 */
[----:B0-----:R-:W-:Y:S01]  /*29d0*/  R2UR UR12, R0 ;  /* 0x00000000000c72ca */ /* 0x001fe200000e0000 */
[----:B------:R-:W-:-:S02]  /*29e0*/  IMAD.U32 R0, RZ, RZ, UR4 ;  /* 0x00000004ff007e24 */ /* 0x000fc4000f8e00ff */
[----:B------:R1:W-:Y:S04]  /*29f0*/  STL [R1+0x164], RZ ;  /* 0x000164ff01007387 */ /* 0x0003e80000100800 */
[----:B------:R1:W-:Y:S04]  /*2a00*/  STL [R1+0x168], RZ ;  /* 0x000168ff01007387 */ /* 0x0003e80000100800 */
[----:B------:R1:W-:Y:S02]  /*2a10*/  STL [R1+0x16c], RZ ;  /* 0x00016cff01007387 */ /* 0x0003e40000100800 */
[----:B------:R-:W-:-:S02]  /*2a20*/  ULEA.HI UR11, UR12, UR12, URZ, 0x1 ;  /* 0x0000000c0c0b7291 */ /* 0x000fc4000f8f083f */
[----:B------:R1:W-:Y:S02]  /*2a30*/  STL [R1+0x170], RZ ;  /* 0x000170ff01007387 */ /* 0x0003e40000100800 */
[----:B------:R-:W-:Y:S02]  /*2a40*/  ULOP3.LUT UR16, UR11, 0xffffe, URZ, 0xc0, !UPT ;  /* 0x000ffffe0b107892 */ /* 0x000fe4000f8ec03f */
[----:B------:R1:W-:Y:S01]  /*2a50*/  STL [R1+0x174], RZ ;  /* 0x000174ff01007387 */ /* 0x0003e20000100800 */
[----:B--2---:R-:W-:Y:S02]  /*2a60*/  ULEA UR11, UR18, UR17, 0x18 ;  /* 0x00000011120b7291 */ /* 0x004fe4000f8ec03f */
[----:B------:R-:W-:Y:S01]  /*2a70*/  UIADD3 UR16, UR12, -UR16, URZ ;  /* 0x800000100c107290 */ /* 0x000fe2000fffe03f */
[----:B------:R1:W-:Y:S03]  /*2a80*/  STL [R1+0x178], RZ ;  /* 0x000178ff01007387 */ /* 0x0003e60000100800 */
[----:B------:R-:W-:Y:S01]  /*2a90*/  ULEA UR16, UR16, UR11, 0xc ;  /* 0x0000000b10107291 */ /* 0x000fe2000f8e603f */
[----:B------:R1:W-:Y:S03]  /*2aa0*/  STL [R1+0x17c], RZ ;  /* 0x00017cff01007387 */ /* 0x0003e60000100800 */
[----:B------:R-:W-:Y:S01]  /*2ab0*/  UIADD3 UR16, UR16, 0x180, URZ ;  /* 0x0000018010107890 */ /* 0x000fe2000fffe03f */
[----:B------:R1:W-:Y:S03]  /*2ac0*/  STL [R1+0x180], RZ ;  /* 0x000180ff01007387 */ /* 0x0003e60000100800 */
[----:B------:R-:W-:Y:S01]  /*2ad0*/  USHF.R.U32.HI UR12, URZ, 0x4, UR16 ;  /* 0x000000043f0c7899 */ /* 0x000fe20008011610 */
[----:B------:R1:W-:Y:S03]  /*2ae0*/  STL [R1+0x184], RZ ;  /* 0x000184ff01007387 */ /* 0x0003e60000100800 */
[----:B------:R-:W-:Y:S01]  /*2af0*/  ULOP3.LUT UR12, UR12, 0x3fff, URZ, 0xc0, !UPT ;  /* 0x00003fff0c0c7892 */ /* 0x000fe2000f8ec03f */
[----:B------:R1:W-:Y:S04]  /*2b00*/  STL [R1+0x188], RZ ;  /* 0x000188ff01007387 */ /* 0x0003e80000100800 */
        /* <DEDUP_REMOVED lines=28> */
[----:B------:R1:W-:Y:S01]  /*2cd0*/  STL [R1+0x1fc], RZ ;  /* 0x0001fcff01007387 */ /* 0x0003e20000100800 */
[----:B------:R-:W-:Y:S05]  /*2ce0*/  @!P1 BRA `(.L_x_17) ;  /* 0x0000004000c09947 */ /* 0x000fea0003800000 */
[----:B------:R-:W-:-:S06]  /*2cf0*/  UISETP.NE.AND UP0, UPT, UR22, 0x3, UPT ;  /* 0x000000031600788c */ /* 0x000fcc000bf05270 */
[----:B------:R-:W-:-:S13]  /*2d00*/  PLOP3.LUT P2, PT, PT, PT, UP0, 0x80, 0x0 ;  /* 0x000000000000781c */ /* 0x000fda0003f4f008 */
[----:B------:R-:W-:Y:S05]  /*2d10*/  @!P2 BRA `(.L_x_18) ;  /* 0x000000000004a947 */ /* 0x000fea0003800000 */
[----:B------:R-:W-:Y:S01]  /*2d20*/  BPT.TRAP 0x1 ;  /* 0x000000040000795c */ /* 0x000fe20000300000 */
.L_x_18:
[----:B------:R-:W-:Y:S01]  /*2d30*/  ULEA UR6, UR5, UR11, 0x3 ;  /* 0x0000000b05067291 */ /* 0x000fe2000f8e183f */
[----:B------:R-:W-:-:S05]  /*2d40*/  IMAD.U32 R0, RZ, RZ, UR4 ;  /* 0x00000004ff007e24 */ /* 0x000fca000f8e00ff */
[----:B------:R-:W-:-:S04]  /*2d50*/  SHF.L.U32 R0, R0, 0x1f, RZ ;  /* 0x0000001f00007819 */ /* 0x000fc800000006ff */
[----:B------:R0:W2:Y:S01]  /*2d60*/  SYNCS.PHASECHK.TRANS64.TRYWAIT P1, [UR6], R0 ;  /* 0x00000000ff0075a7 */ /* 0x0000a20008020146 */
[----:B------:R-:W-:Y:S05]  /*2d70*/  @!P2 BRA `(.L_x_19) ;  /* 0x000000000004a947 */ /* 0x000fea0003800000 */
[----:B------:R-:W-:Y:S01]  /*2d80*/  BPT.TRAP 0x1 ;  /* 0x000000040000795c */ /* 0x000fe20000300000 */
.L_x_19:
[----:B--2---:R-:W-:Y:S05]  /*2d90*/  @P1 BRA `(.L_x_20) ;  /* 0x0000000000081947 */ /* 0x004fea0003800000 */
[----:B------:R-:W2:Y:S02]  /*2da0*/  SYNCS.PHASECHK.TRANS64.TRYWAIT P1, [UR6], R0 ;  /* 0x00000000ff0075a7 */ /* 0x000ea40008020146 */
[----:B--2---:R-:W-:Y:S05]  /*2db0*/  @!P1 BRA `(.L_x_21) ;  /* 0x0000022400e49947 */ /* 0x004fea0003800000 */
.L_x_20:
[----:B------:R-:W-:Y:S01]  /*2dc0*/  UIADD3 UR6, UR11, 0x1c180, URZ ;  /* 0x0001c1800b067890 */ /* 0x000fe2000fffe03f */
[----:B------:R-:W-:Y:S01]  /*2dd0*/  WARPGROUP.ARRIVE ;  /* 0x00000000000079c5 */ /* 0x000fe20000000000 */
[----:B------:R-:W-:Y:S02]  /*2de0*/  ULOP3.LUT UR7, UR12, 0x10000, URZ, 0xfc, !UPT ;  /* 0x000100000c077892 */ /* 0x000fe4000f8efc3f */
[----:B------:R-:W-:Y:S02]  /*2df0*/  USHF.R.U32.HI UR6, URZ, 0x4, UR6 ;  /* 0x000000043f067899 */ /* 0x000fe40008011606 */
[----:B------:R-:W-:Y:S02]  /*2e00*/  ULEA UR7, UR5, UR7, 0xa ;  /* 0x0000000705077291 */ /* 0x000fe4000f8e503f */
[----:B------:R-:W-:Y:S01]  /*2e10*/  ULOP3.LUT UR6, UR6, 0x3fff, URZ, 0xc0, !UPT ;  /* 0x00003fff06067892 */ /* 0x000fe2000f8ec03f */
[----:B------:R-:W-:Y:S01]  /*2e20*/  UMOV UR17, 0x80000020 ;  /* 0x8000002000117882 */ /* 0x000fe20000000000 */
[----:B------:R-:W-:-:S02]  /*2e30*/  UMOV UR19, 0x80000020 ;  /* 0x8000002000137882 */ /* 0x000fc40000000000 */
[----:B------:R-:W-:Y:S01]  /*2e40*/  ULOP3.LUT UR6, UR6, 0x10000, URZ, 0xfc, !UPT ;  /* 0x0001000006067892 */ /* 0x000fe2000f8efc3f */
[----:B------:R-:W-:-:S03]  /*2e50*/  UMOV UR16, UR7 ;  /* 0x0000000700107c82 */ /* 0x000fc60008000000 */
[----:B------:R-:W-:-:S03]  /*2e60*/  ULEA UR8, UR5, UR6, 0xa ;  /* 0x0000000605087291 */ /* 0x000fc6000f8e503f */
[----:B------:R-:W-:-:S04]  /*2e70*/  UMOV UR6, 0x2 ;  /* 0x0000000200067882 */ /* 0x000fc80000000000 */
[----:B------:R-:W-:Y:S02]  /*2e80*/  UMOV UR18, UR8 ;  /* 0x0000000800127c82 */ /* 0x000fe40008000000 */
[----:B------:R-:W-:Y:S01]  /*2e90*/  QGMMA.64x256x32.F32.E5M2.E5M2 R24, gdesc[UR16], RZ, !UPT, gsb0 ;  /* 0x03e00000101879f3 */ /* 0x000fe2000c0038ff */
[----:B------:R-:W-:Y:S01]  /*2ea0*/  UIADD3 UR16, UR7, 0x200, URZ ;  /* 0x0000020007107890 */ /* 0x000fe2000fffe03f */
[----:B------:R-:W-:Y:S01]  /*2eb0*/  UMOV UR17, 0x80000020 ;  /* 0x8000002000117882 */ /* 0x000fe20000000000 */
[----:B------:R-:W-:Y:S02]  /*2ec0*/  WARPGROUP.DEPBAR.LE gsb0, 0x0 ;  /* 0x00008000000079c5 */ /* 0x000fe40000010000 */
[----:B------:R-:W-:Y:S04]  /*2ed0*/  STL.64 [R1], R24 ;  /* 0x0000001801007387 */ /* 0x000fe80000100a00 */
[----:B------:R-:W-:Y:S04]  /*2ee0*/  STL.64 [R1+0x8], R26 ;  /* 0x0000081a01007387 */ /* 0x000fe80000100a00 */
        /* <DEDUP_REMOVED lines=61> */
[----:B------:R3:W-:Y:S02]  /*32c0*/  STL.64 [R1+0x1f8], R150 ;  /* 0x0001f89601007387 */ /* 0x0007e40000100a00 */
[----:B---3--:R-:W-:-:S06]  /*32d0*/  WARPGROUP.ARRIVE ;  /* 0x00000000000079c5 */ /* 0x008fcc0000000000 */
[----:B------:R-:W-:Y:S03]  /*32e0*/  QGMMA.64x256x32.F32.E5M2.E5M2 R24, gdesc[UR16], RZ, !UPT, gsb0 ;  /* 0x03e00000101879f3 */ /* 0x000fe6000c0038ff */
[----:B------:R-:W-:Y:S02]  /*32f0*/  WARPGROUP.DEPBAR.LE gsb0, 0x0 ;  /* 0x00008000000079c5 */ /* 0x000fe40000010000 */
        /* <DEDUP_REMOVED lines=21> */
[----:B------:R3:W-:Y:S04]  /*3450*/  STL.64 [R1+0x470], R108 ;  /* 0x0004706c01007387 */ /* 0x0007e80000100a00 */
        /* <DEDUP_REMOVED lines=70> */
[----:B---3--:R-:W3:Y:S04]  /*38c0*/  LDL.LU.64 R108, [R1] ;  /* 0x00000000016c7983 */ /* 0x008ee80000300a00 */
[----:B------:R-:W3:Y:S04]  /*38d0*/  LDL.LU.64 R110, [R1+0x8] ;  /* 0x00000800016e7983 */ /* 0x000ee80000300a00 */
        /* <DEDUP_REMOVED lines=61> */
[----:B------:R-:W3:Y:S01]  /*3cb0*/  LDL.LU.64 R234, [R1+0x1f8] ;  /* 0x0001f80001ea7983 */ /* 0x000ee20000300a00 */
[----:B------:R-:W-:-:S02]  /*3cc0*/  UIADD3 UR16, UR7, 0x2, URZ ;  /* 0x0000000207107890 */ /* 0x000fc4000fffe03f */
[----:B------:R-:W-:Y:S01]  /*3cd0*/  UIADD3 UR18, UR8, 0x2, URZ ;  /* 0x0000000208127890 */ /* 0x000fe2000fffe03f */
[----:B------:R-:W-:Y:S01]  /*3ce0*/  STL [R1+0x338], RZ ;  /* 0x000338ff01007387 */ /* 0x000fe20000100800 */
[----:B------:R-:W-:Y:S01]  /*3cf0*/  UMOV UR17, 0x80000020 ;  /* 0x8000002000117882 */ /* 0x000fe20000000000 */
[----:B------:R-:W-:Y:S02]  /*3d00*/  UMOV UR19, 0x80000020 ;  /* 0x8000002000137882 */ /* 0x000fe40000000000 */
        /* <DEDUP_REMOVED lines=25> */
[----:B---3--:R-:W-:-:S06]  /*3ea0*/  WARPGROUP.ARRIVE ;  /* 0x00000000000079c5 */ /* 0x008fcc0000000000 */
[----:B------:R-:W-:Y:S03]  /*3eb0*/  QGMMA.64x256x32.F32.E5M2.E5M2 R108, gdesc[UR16], R108, gsb0 ;  /* 0x03e00000106c79f3 */ /* 0x000fe6000800386c */
[----:B------:R-:W-:Y:S02]  /*3ec0*/  WARPGROUP.DEPBAR.LE gsb0, 0x0 ;  /* 0x00008000000079c5 */ /* 0x000fe40000010000 */
[----:B------:R-:W-:Y:S01]  /*3ed0*/  STL.64 [R1], R108 ;  /* 0x0000006c01007387 */ /* 0x000fe20000100a00 */
[----:B------:R-:W-:Y:S01]  /*3ee0*/  UIADD3 UR16, UR7, 0x202, URZ ;  /* 0x0000020207107890 */ /* 0x000fe2000fffe03f */
[----:B------:R-:W-:Y:S02]  /*3ef0*/  IMAD.MOV.U32 R2, RZ, RZ, R234 ;  /* 0x000000ffff027224 */ /* 0x000fe400078e00ea */
[----:B------:R-:W-:Y:S01]  /*3f00*/  STL.64 [R1+0x8], R110 ;  /* 0x0000086e01007387 */ /* 0x000fe20000100a00 */
[----:B------:R-:W-:Y:S01]  /*3f10*/  UMOV UR17, 0x80000020 ;  /* 0x8000002000117882 */ /* 0x000fe20000000000 */
[----:B------:R-:W-:Y:S01]  /*3f20*/  ULDC UR7, c[0x0][0x50c] ;  /* 0x0001430000077ab9 */ /* 0x000fe20000000800 */
[----:B0-2---:R-:W-:Y:S01]  /*3f30*/  IMAD.MOV.U32 R0, RZ, RZ, R235 ;  /* 0x000000ffff007224 */ /* 0x005fe200078e00eb */
        /* <DEDUP_REMOVED lines=62> */
[----:B0-----:R-:W3:Y:S04]  /*4320*/  LDL.LU.64 R150, [R1+0x518] ;  /* 0x0005180001967983 */ /* 0x001ee80000300a00 */
        /* <DEDUP_REMOVED lines=21> */
[----:B------:R-:W-:Y:S01]  /*4480*/  UISETP.NE.AND UP0, UPT, UR7, 0x2, UPT ;  /* 0x000000020700788c */ /* 0x000fe2000bf05270 */
[----:B------:R-:W-:-:S02]  /*4490*/  CS2R R236, SRZ ;  /* 0x0000000000ec7805 */ /* 0x000fc4000001ff00 */
[----:B--2---:R-:W-:Y:S01]  /*44a0*/  CS2R R234, SRZ ;  /* 0x0000000000ea7805 */ /* 0x004fe2000001ff00 */
[----:B------:R0:W-:Y:S01]  /*44b0*/  STL [R1+0x2d0], RZ ;  /* 0x0002d0ff01007387 */ /* 0x0001e20000100800 */
[----:B------:R-:W-:Y:S01]  /*44c0*/  USEL UR7, URZ, 0x1, UP0 ;  /* 0x000000013f077887 */ /* 0x000fe20008000000 */
[----:B------:R-:W-:Y:S02]  /*44d0*/  CS2R R232, SRZ ;  /* 0x0000000000e87805 */ /* 0x000fe4000001ff00 */
[----:B------:R-:W-:Y:S01]  /*44e0*/  CS2R R230, SRZ ;  /* 0x0000000000e67805 */ /* 0x000fe2000001ff00 */
[----:B------:R0:W-:Y:S01]  /*44f0*/  STL [R1+0x2cc], RZ ;  /* 0x0002ccff01007387 */ /* 0x0001e20000100800 */
[----:B------:R-:W-:Y:S02]  /*4500*/  CS2R R228, SRZ ;  /* 0x0000000000e47805 */ /* 0x000fe4000001ff00 */
[----:B------:R-:W-:Y:S02]  /*4510*/  CS2R R226, SRZ ;  /* 0x0000000000e27805 */ /* 0x000fe4000001ff00 */
[----:B------:R-:W-:Y:S01]  /*4520*/  ISETP.NE.AND P1, PT, RZ, UR7, PT ;  /* 0x00000007ff007c0c */ /* 0x000fe2000bf25270 */
[----:B------:R0:W-:Y:S01]  /*4530*/  STL [R1+0x2c8], RZ ;  /* 0x0002c8ff01007387 */ /* 0x0001e20000100800 */
[----:B------:R-:W-:-:S02]  /*4540*/  CS2R R224, SRZ ;  /* 0x0000000000e07805 */ /* 0x000fc4000001ff00 */
[----:B------:R-:W-:Y:S02]  /*4550*/  CS2R R222, SRZ ;  /* 0x0000000000de7805 */ /* 0x000fe4000001ff00 */
[----:B------:R-:W-:Y:S01]  /*4560*/  CS2R R220, SRZ ;  /* 0x0000000000dc7805 */ /* 0x000fe2000001ff00 */
[----:B------:R0:W-:Y:S01]  /*4570*/  STL [R1+0x2c4], RZ ;  /* 0x0002c4ff01007387 */ /* 0x0001e20000100800 */
[----:B------:R-:W-:Y:S02]  /*4580*/  CS2R R218, SRZ ;  /* 0x0000000000da7805 */ /* 0x000fe4000001ff00 */
[----:B------:R-:W-:Y:S02]  /*4590*/  CS2R R216, SRZ ;  /* 0x0000000000d87805 */ /* 0x000fe4000001ff00 */
[----:B------:R-:W-:Y:S01]  /*45a0*/  CS2R R214, SRZ ;  /* 0x0000000000d67805 */ /* 0x000fe2000001ff00 */
        /* <DEDUP_REMOVED lines=54> */
[----:B------:R-:W-:Y:S01]  /*4910*/  CS2R R4, SRZ ;  /* 0x0000000000047805 */ /* 0x000fe2000001ff00 */
[----:B------:R-:W-:Y:S01]  /*4920*/  IMAD.MOV.U32 R3, RZ, RZ, RZ ;  /* 0x000000ffff037224 */ /* 0x000fe200078e00ff */
        /* <DEDUP_REMOVED lines=35> */
[----:B---3--:R-:W-:-:S06]  /*4b60*/  WARPGROUP.ARRIVE ;  /* 0x00000000000079c5 */ /* 0x008fcc0000000000 */
[----:B------:R-:W-:Y:S03]  /*4b70*/  QGMMA.64x256x32.F32.E5M2.E5M2 R24, gdesc[UR16], R24, gsb0 ;  /* 0x03e00000101879f3 */ /* 0x000fe60008003818 */
[----:B------:R-:W-:Y:S02]  /*4b80*/  WARPGROUP.DEPBAR.LE gsb0, 0x0 ;  /* 0x00008000000079c5 */ /* 0x000fe40000010000 */
[----:B0-----:R-:W-:Y:S05]  /*4b90*/  @!P1 BRA `(.L_x_22) ;  /* 0x0000002000f89947 */ /* 0x001fea0003800000 */
[----:B------:R-:W2:Y:S04]  /*4ba0*/  LDL R3, [R1] ;  /* 0x0000000001037983 */ /* 0x000ea80000100800 */
[----:B------:R-:W3:Y:S04]  /*4bb0*/  LDL R4, [R1+0x4] ;  /* 0x0000040001047983 */ /* 0x000ee80000100800 */
[----:B------:R-:W4:Y:S04]  /*4bc0*/  LDL R5, [R1+0x8] ;  /* 0x0000080001057983 */ /* 0x000f280000100800 */
[----:B------:R-:W5:Y:S04]  /*4bd0*/  LDL R6, [R1+0xc] ;  /* 0x00000c0001067983 */ /* 0x000f680000100800 */
        /* <DEDUP_REMOVED lines=101> */
[----:B------:R0:W-:Y:S04]  /*5230*/  STL [R1+0x4c0], R131 ;  /* 0x0004c08301007387 */ /* 0x0001e80000100800 */
[----:B0-----:R-:W5:Y:S04]  /*5240*/  LDL R131, [R1+0x1a4] ;  /* 0x0001a40001837983 */ /* 0x001f680000100800 */
        /* <DEDUP_REMOVED lines=39> */
[----:B0-----:R-:W5:Y:S01]  /*54c0*/  LDL R151, [R1+0x1f4] ;  /* 0x0001f40001977983 */ /* 0x001f620000100800 */
[----:B------:R-:W-:-:S01]  /*54d0*/  FADD R2, RZ, R2 ;  /* 0x00000002ff027221 */ /* 0x000fc20000000000 */
[----:B------:R-:W-:Y:S01]  /*54e0*/  FADD R0, RZ, R0 ;  /* 0x00000000ff007221 */ /* 0x000fe20000000000 */
[----:B--2---:R-:W-:-:S01]  /*54f0*/  FADD R3, RZ, R3 ;  /* 0x00000003ff037221 */ /* 0x004fc20000000000 */
[----:B---3--:R-:W-:Y:S01]  /*5500*/  FADD R4, RZ, R4 ;  /* 0x00000004ff047221 */ /* 0x008fe20000000000 */
[----:B----4-:R-:W-:-:S01]  /*5510*/  FADD R5, RZ, R5 ;  /* 0x00000005ff057221 */ /* 0x010fc20000000000 */
[----:B-----5:R-:W-:Y:S01]  /*5520*/  FADD R6, RZ, R6 ;  /* 0x00000006ff067221 */ /* 0x020fe20000000000 */
[----:B------:R-:W-:-:S01]  /*5530*/  FADD R7, RZ, R7 ;  /* 0x00000007ff077221 */ /* 0x000fc20000000000 */
[----:B------:R-:W-:Y:S01]  /*5540*/  FADD R8, RZ, R8 ;  /* 0x00000008ff087221 */ /* 0x000fe20000000000 */
        /* <DEDUP_REMOVED lines=13> */
[----:B------:R-:W2:Y:S01]  /*5620*/  LDL.LU R131, [R1+0x4c0] ;  /* 0x0004c00001837983 */ /* 0x000ea20000300800 */
        /* <DEDUP_REMOVED lines=13> */
[----:B------:R-:W3:Y:S01]  /*5700*/  LDL.LU R132, [R1+0x4bc] ;  /* 0x0004bc0001847983 */ /* 0x000ee20000300800 */
        /* <DEDUP_REMOVED lines=16> */
[----:B------:R0:W-:Y:S01]  /*5810*/  STL [R1+0x200], R133 ;  /* 0x0002008501007387 */ /* 0x0001e20000100800 */
        /* <DEDUP_REMOVED lines=9> */
[----:B0-----:R-:W4:Y:S01]  /*58b0*/  LDL.LU R133, [R1+0x4b8] ;  /* 0x0004b80001857983 */ /* 0x001f220000300800 */
[----:B------:R-:W-:-:S01]  /*58c0*/  FADD R184, RZ, R184 ;  /* 0x000000b8ffb87221 */ /* 0x000fc20000000000 */
[----:B------:R-:W-:Y:S01]  /*58d0*/  FADD R185, RZ, R185 ;  /* 0x000000b9ffb97221 */ /* 0x000fe20000000000 */
[----:B------:R-:W-:-:S01]  /*58e0*/  FADD R186, RZ, R186 ;  /* 0x000000baffba7221 */ /* 0x000fc20000000000 */
        /* <DEDUP_REMOVED lines=10> */
[----:B0-----:R-:W5:Y:S01]  /*5990*/  LDL.LU R134, [R1+0x4b4] ;  /* 0x0004b40001867983 */ /* 0x001f620000300800 */
        /* <DEDUP_REMOVED lines=52> */
[----:B0-----:R-:W5:Y:S04]  /*5ce0*/  LDL.LU R138, [R1+0x4a4] ;  /* 0x0004a400018a7983 */ /* 0x001f680000300800 */
[----:B------:R0:W-:Y:S01]  /*5cf0*/  STL [R1+0x218], R139 ;  /* 0x0002188b01007387 */ /* 0x0001e20000100800 */
[----:B------:R-:W-:-:S03]  /*5d00*/  FADD R140, RZ, R140 ;  /* 0x0000008cff8c7221 */ /* 0x000fc60000000000 */
        /* <DEDUP_REMOVED lines=34> */
[----:B------:R0:W-:Y:S04]  /*5f30*/  STL [R1+0x248], R151 ;  /* 0x0002489701007387 */ /* 0x0001e80000100800 */
[----:B0-----:R-:W5:Y:S04]  /*5f40*/  LDL.LU R151, [R1+0x470] ;  /* 0x0004700001977983 */ /* 0x001f680000300800 */
[----:B------:R0:W-:Y:S04]  /*5f50*/  STL [R1+0x24c], R2 ;  /* 0x00024c0201007387 */ /* 0x0001e80000100800 */
[----:B------:R1:W-:Y:S01]  /*5f60*/  STL [R1+0x250], R0 ;  /* 0x0002500001007387 */ /* 0x0003e20000100800 */
[----:B0-----:R-:W-:-:S01]  /*5f70*/  FADD R2, RZ, R24 ;  /* 0x00000018ff027221 */ /* 0x001fc20000000000 */
[----:B-1----:R-:W-:-:S04]  /*5f80*/  FADD R0, RZ, R25 ;  /* 0x00000019ff007221 */ /* 0x002fc80000000000 */
        /* <DEDUP_REMOVED lines=211> */
[----:B--2---:R-:W-:-:S04]  /*6cc0*/  FADD R0, RZ, R131 ;  /* 0x00000083ff007221 */ /* 0x004fc80000000000 */
[----:B------:R3:W-:Y:S04]  /*6cd0*/  STL [R1+0x3fc], R2 ;  /* 0x0003fc0201007387 */ /* 0x0007e80000100800 */
[----:B------:R4:W-:Y:S01]  /*6ce0*/  STL [R1+0x400], R0 ;  /* 0x0004000001007387 */ /* 0x0009e20000100800 */
[----:B---3--:R-:W-:-:S01]  /*6cf0*/  FADD R2, RZ, R132 ;  /* 0x00000084ff027221 */ /* 0x008fc20000000000 */
[----:B----4-:R-:W-:-:S04]  /*6d00*/  FADD R0, RZ, R133 ;  /* 0x00000085ff007221 */ /* 0x010fc80000000000 */
[----:B------:R5:W-:Y:S04]  /*6d10*/  STL [R1+0x404], R2 ;  /* 0x0004040201007387 */ /* 0x000be80000100800 */
[----:B------:R0:W-:Y:S01]  /*6d20*/  STL [R1+0x408], R0 ;  /* 0x0004080001007387 */ /* 0x0001e20000100800 */
[----:B-----5:R-:W-:-:S01]  /*6d30*/  FADD R2, RZ, R134 ;  /* 0x00000086ff027221 */ /* 0x020fc20000000000 */
[----:B0-----:R-:W-:-:S04]  /*6d40*/  FADD R0, RZ, R135 ;  /* 0x00000087ff007221 */ /* 0x001fc80000000000 */
        /* <DEDUP_REMOVED lines=34> */
[----:B------:R-:W-:-:S05]  /*6f70*/  UMOV UR6, URZ ;  /* 0x0000003f00067c82 */ /* 0x000fca0008000000 */
.L_x_22:
[----:B------:R-:W-:-:S04]  /*6f80*/  UIADD3 UR23, UR5, 0x1, URZ ;  /* 0x0000000105177890 */ /* 0x000fc8000fffe03f */
[----:B------:R-:W-:-:S04]  /*6f90*/  UISETP.NE.AND UP0, UPT, UR23, 0x7, UPT ;  /* 0x000000071700788c */ /* 0x000fc8000bf05270 */
[----:B------:R-:W-:Y:S02]  /*6fa0*/  USEL UR8, URZ, 0x1, UP0 ;  /* 0x000000013f087887 */ /* 0x000fe40008000000 */
[----:B------:R-:W-:Y:S02]  /*6fb0*/  USEL UR23, UR23, URZ, UP0 ;  /* 0x0000003f17177287 */ /* 0x000fe40008000000 */
[----:B------:R-:W-:-:S06]  /*6fc0*/  ULOP3.LUT UR8, UR4, UR8, URZ, 0x3c, !UPT ;  /* 0x0000000804087292 */ /* 0x000fcc000f8e3c3f */
[----:B0-----:R-:W-:Y:S01]  /*6fd0*/  IMAD.U32 R0, RZ, RZ, UR8 ;  /* 0x00000008ff007e24 */ /* 0x001fe2000f8e00ff */
[----:B------:R-:W-:-:S06]  /*6fe0*/  UMOV UR8, 0x1 ;  /* 0x0000000100087882 */ /* 0x000fcc0000000000 */
.L_x_17:
[----:B------:R-:W-:-:S04]  /*6ff0*/  UISETP.LT.AND UP0, UPT, UR9, 0x1, UPT ;  /* 0x000000010900788c */ /* 0x000fc8000bf01270 */
[----:B------:R-:W-:-:S04]  /*7000*/  USEL UR16, UR9, 0x1, UP0 ;  /* 0x0000000109107887 */ /* 0x000fc80008000000 */
[----:B------:R-:W-:-:S04]  /*7010*/  UIADD3 UR16, UR9, -UR16, URZ ;  /* 0x8000001009107290 */ /* 0x000fc8000fffe03f */
[----:B------:R-:W-:-:S06]  /*7020*/  UISETP.GE.AND UP0, UPT, UR16, 0x1, UPT ;  /* 0x000000011000788c */ /* 0x000fcc000bf06270 */
[----:B------:R-:W-:-:S13]  /*7030*/  PLOP3.LUT P1, PT, PT, PT, UP0, 0x80, 0x0 ;  /* 0x000000000000781c */ /* 0x000fda0003f2f008 */
[----:B------:R-:W-:Y:S05]  /*7040*/  @!P1 BRA `(.L_x_23) ;  /* 0x0000006000609947 */ /* 0x000fea0003800000 */
[----:B------:R-:W-:Y:S01]  /*7050*/  UMOV UR24, UR16 ;  /* 0x0000001000187c82 */ /* 0x000fe20008000000 */
[----:B------:R-:W-:Y:S01]  /*7060*/  UMOV UR25, UR5 ;  /* 0x0000000500197c82 */ /* 0x000fe20008000000 */
[----:B------:R-:W-:-:S05]  /*7070*/  ULDC UR26, c[0x0][0x50c] ;  /* 0x00014300001a7ab9 */ /* 0x000fca0000000800 */
.L_x_31:
[----:B------:R-:W-:-:S06]  /*7080*/  UISETP.NE.AND UP0, UPT, UR22, 0x3, UPT ;  /* 0x000000031600788c */ /* 0x000fcc000bf05270 */
[----:B------:R-:W-:-:S13]  /*7090*/  PLOP3.LUT P2, PT, PT, PT, UP0, 0x80, 0x0 ;  /* 0x000000000000781c */ /* 0x000fda0003f4f008 */
[----:B0-----:R-:W-:Y:S05]  /*70a0*/  @!P2 BRA `(.L_x_24) ;  /* 0x000000000004a947 */ /* 0x001fea0003800000 */
[----:B------:R-:W-:Y:S01]  /*70b0*/  BPT.TRAP 0x1 ;  /* 0x000000040000795c */ /* 0x000fe20000300000 */
.L_x_24:
[----:B------:R-:W0:Y:S01]  /*70c0*/  S2UR UR16, SR_CgaCtaId ;  /* 0x00000000001079c3 */ /* 0x000e220000008800 */
[----:B------:R-:W-:Y:S01]  /*70d0*/  UMOV UR11, 0x400 ;  /* 0x00000400000b7882 */ /* 0x000fe20000000000 */
[----:B------:R-:W-:Y:S01]  /*70e0*/  SHF.L.U32 R2, R0, 0x1f, RZ ;  /* 0x0000001f00027819 */ /* 0x000fe200000006ff */
[----:B0-----:R-:W-:-:S04]  /*70f0*/  ULEA UR11, UR16, UR11, 0x18 ;  /* 0x0000000b100b7291 */ /* 0x001fc8000f8ec03f */
[----:B------:R-:W-:-:S09]  /*7100*/  ULEA UR16, UR23, UR11, 0x3 ;  /* 0x0000000b17107291 */ /* 0x000fd2000f8e183f */
[----:B------:R0:W2:Y:S01]  /*7110*/  SYNCS.PHASECHK.TRANS64.TRYWAIT P1, [UR16], R2 ;  /* 0x00000002ff0075a7 */ /* 0x0000a20008020150 */
[----:B------:R-:W-:Y:S05]  /*7120*/  @!P2 BRA `(.L_x_25) ;  /* 0x000000000004a947 */ /* 0x000fea0003800000 */
[----:B------:R-:W-:Y:S01]  /*7130*/  BPT.TRAP 0x1 ;  /* 0x000000040000795c */ /* 0x000fe20000300000 */
.L_x_25:
[----:B--2---:R-:W-:Y:S05]  /*7140*/  @P1 BRA `(.L_x_26) ;  /* 0x0000000000081947 */ /* 0x004fea0003800000 */
[----:B------:R-:W2:Y:S02]  /*7150*/  SYNCS.PHASECHK.TRANS64.TRYWAIT P1, [UR16], R2 ;  /* 0x00000002ff0075a7 */ /* 0x000ea40008020150 */
[----:B--2---:R-:W-:Y:S05]  /*7160*/  @!P1 BRA `(.L_x_27) ;  /* 0x000001e400109947 */ /* 0x004fea0003800000 */
.L_x_26:
        /* <DEDUP_REMOVED lines=64> */
[----:B--2---:R-:W2:Y:S04]  /*7570*/  LDL.LU.64 R108, [R1] ;  /* 0x00000000016c7983 */ /* 0x004ea80000300a00 */
[----:B------:R-:W2:Y:S04]  /*7580*/  LDL.LU.64 R110, [R1+0x8] ;  /* 0x00000800016e7983 */ /* 0x000ea80000300a00 */
        /* <DEDUP_REMOVED lines=61> */
[----:B------:R-:W2:Y:S01]  /*7960*/  LDL.LU.64 R234, [R1+0x1f8] ;  /* 0x0001f80001ea7983 */ /* 0x000ea20000300a00 */
[----:B------:R-:W-:-:S02]  /*7970*/  UIADD3 UR16, UR11, 0x1c180, URZ ;  /* 0x0001c1800b107890 */ /* 0x000fc4000fffe03f */
[----:B------:R-:W-:Y:S02]  /*7980*/  UISETP.NE.AND UP0, UPT, UR7, URZ, UPT ;  /* 0x0000003f0700728c */ /* 0x000fe4000bf05270 */
[----:B------:R-:W-:Y:S02]  /*7990*/  USHF.R.U32.HI UR16, URZ, 0x4, UR16 ;  /* 0x000000043f107899 */ /* 0x000fe40008011610 */
[----:B------:R-:W-:Y:S02]  /*79a0*/  USEL UR8, UR8, URZ, !UP0 ;  /* 0x0000003f08087287 */ /* 0x000fe4000c000000 */
[----:B------:R-:W-:Y:S02]  /*79b0*/  ULOP3.LUT UR16, UR16, 0x3fff, URZ, 0xc0, !UPT ;  /* 0x00003fff10107892 */ /* 0x000fe4000f8ec03f */
[----:B------:R-:W-:Y:S02]  /*79c0*/  UISETP.NE.U32.AND UP0, UPT, UR8, URZ, UPT ;  /* 0x0000003f0800728c */ /* 0x000fe4000bf05070 */
[----:B------:R-:W-:-:S02]  /*79d0*/  ULOP3.LUT UR7, UR12, 0x10000, URZ, 0xfc, !UPT ;  /* 0x000100000c077892 */ /* 0x000fc4000f8efc3f */
[----:B------:R-:W-:Y:S02]  /*79e0*/  ULOP3.LUT UR8, UR16, 0x10000, URZ, 0xfc, !UPT ;  /* 0x0001000010087892 */ /* 0x000fe4000f8efc3f */
[----:B------:R-:W-:Y:S02]  /*79f0*/  ULEA UR7, UR23, UR7, 0xa ;  /* 0x0000000717077291 */ /* 0x000fe4000f8e503f */
[----:B------:R-:W-:Y:S01]  /*7a00*/  ULEA UR8, UR23, UR8, 0xa ;  /* 0x0000000817087291 */ /* 0x000fe2000f8e503f */
[----:B------:R-:W-:Y:S01]  /*7a10*/  UMOV UR17, 0x80000020 ;  /* 0x8000002000117882 */ /* 0x000fe20000000000 */
[----:B------:R-:W-:-:S03]  /*7a20*/  UMOV UR19, 0x80000020 ;  /* 0x8000002000137882 */ /* 0x000fc60000000000 */
[----:B------:R-:W-:Y:S02]  /*7a30*/  UMOV UR16, UR7 ;  /* 0x0000000700107c82 */ /* 0x000fe40008000000 */
[----:B------:R-:W-:Y:S01]  /*7a40*/  UMOV UR18, UR8 ;  /* 0x0000000800127c82 */ /* 0x000fe20008000000 */
[----:B--2---:R-:W-:-:S06]  /*7a50*/  WARPGROUP.ARRIVE ;  /* 0x00000000000079c5 */ /* 0x004fcc0000000000 */
[----:B------:R-:W-:Y:S03]  /*7a60*/  QGMMA.64x256x32.F32.E5M2.E5M2 R108, gdesc[UR16], R108, UP0, gsb0 ;  /* 0x03e00000106c79f3 */ /* 0x000fe6000b80386c */
        /* <DEDUP_REMOVED lines=65> */
[----:B--2---:R-:W2:Y:S04]  /*7e80*/  LDL.LU.64 R234, [R1+0x868] ;  /* 0x0008680001ea7983 */ /* 0x004ea80000300a00 */
[----:B------:R-:W3:Y:S04]  /*7e90*/  LDL.LU.64 R232, [R1+0x860] ;  /* 0x0008600001e87983 */ /* 0x000ee80000300a00 */
[----:B------:R-:W4:Y:S04]  /*7ea0*/  LDL.LU.64 R230, [R1+0x858] ;  /* 0x0008580001e67983 */ /* 0x000f280000300a00 */
        /* <DEDUP_REMOVED lines=60> */
[----:B------:R-:W4:Y:S01]  /*8270*/  LDL.LU.64 R108, [R1+0x670] ;  /* 0x00067000016c7983 */ /* 0x000f220000300a00 */
[----:B------:R-:W-:Y:S01]  /*8280*/  UIADD3 UR16, UR7, 0x200, URZ ;  /* 0x0000020007107890 */ /* 0x000fe2000fffe03f */
[----:B------:R-:W-:-:S02]  /*8290*/  UMOV UR17, 0x80000020 ;  /* 0x8000002000117882 */ /* 0x000fc40000000000 */
[----:B--2---:R-:W-:Y:S04]  /*82a0*/  STL.64 [R1+0x668], R234 ;  /* 0x000668ea01007387 */ /* 0x004fe80000100a00 */
[----:B---3--:R-:W-:Y:S04]  /*82b0*/  STL.64 [R1+0x660], R232 ;  /* 0x000660e801007387 */ /* 0x008fe80000100a00 */
[----:B----4-:R-:W-:Y:S04]  /*82c0*/  STL.64 [R1+0x658], R230 ;  /* 0x000658e601007387 */ /* 0x010fe80000100a00 */
        /* <DEDUP_REMOVED lines=38> */
[----:B------:R-:W-:Y:S01]  /*8530*/  STL.64 [R1+0x520], R152 ;  /* 0x0005209801007387 */ /* 0x000fe20000100a00 */
[----:B------:R-:W-:-:S06]  /*8540*/  WARPGROUP.ARRIVE ;  /* 0x00000000000079c5 */ /* 0x000fcc0000000000 */
[----:B------:R-:W-:Y:S03]  /*8550*/  QGMMA.64x256x32.F32.E5M2.E5M2 R24, gdesc[UR16], R24, UP0, gsb0 ;  /* 0x03e00000101879f3 */ /* 0x000fe6000b803818 */
        /* <DEDUP_REMOVED lines=88> */
[----:B------:R-:W-:Y:S01]  /*8ae0*/  UIADD3 UR18, UR8, 0x2, URZ ;  /* 0x0000000208127890 */ /* 0x000fe2000fffe03f */
[----:B------:R-:W-:Y:S01]  /*8af0*/  UMOV UR17, 0x80000020 ;  /* 0x8000002000117882 */ /* 0x000fe20000000000 */
[----:B------:R-:W-:Y:S01]  /*8b00*/  UMOV UR19, 0x80000020 ;  /* 0x8000002000137882 */ /* 0x000fe20000000000 */
[----:B--2---:R-:W-:-:S06]  /*8b10*/  WARPGROUP.ARRIVE ;  /* 0x00000000000079c5 */ /* 0x004fcc0000000000 */
[----:B------:R-:W-:Y:S03]  /*8b20*/  QGMMA.64x256x32.F32.E5M2.E5M2 R108, gdesc[UR16], R108, gsb0 ;  /* 0x03e00000106c79f3 */ /* 0x000fe6000800386c */
[----:B------:R-:W-:Y:S02]  /*8b30*/  WARPGROUP.DEPBAR.LE gsb0, 0x0 ;  /* 0x00008000000079c5 */ /* 0x000fe40000010000 */
[----:B------:R-:W-:Y:S01]  /*8b40*/  STL.64 [R1], R108 ;  /* 0x0000006c01007387 */ /* 0x000fe20000100a00 */
[----:B0-----:R-:W-:-:S03]  /*8b50*/  IMAD.MOV.U32 R2, RZ, RZ, R108 ;  /* 0x000000ffff027224 */ /* 0x001fc600078e006c */
        /* <DEDUP_REMOVED lines=63> */
[----:B0-----:R0:W5:Y:S04]  /*8f50*/  LDL.LU.64 R234, [R1+0x668] ;  /* 0x0006680001ea7983 */ /* 0x0011680000300a00 */
[----:B------:R0:W5:Y:S04]  /*8f60*/  LDL.LU.64 R232, [R1+0x660] ;  /* 0x0006600001e87983 */ /* 0x0001680000300a00 */
        /* <DEDUP_REMOVED lines=62> */
[----:B------:R-:W-:Y:S01]  /*9350*/  UIADD3 UR16, UR7, 0x202, URZ ;  /* 0x0000020207107890 */ /* 0x000fe2000fffe03f */
[----:B------:R-:W-:Y:S01]  /*9360*/  UMOV UR17, 0x80000020 ;  /* 0x8000002000117882 */ /* 0x000fe20000000000 */
[----:B------:R-:W-:-:S04]  /*9370*/  UIADD3 UR6, UR6, 0x2, URZ ;  /* 0x0000000206067890 */ /* 0x000fc8000fffe03f */
[----:B------:R-:W-:-:S04]  /*9380*/  UISETP.NE.AND UP0, UPT, UR6, UR26, UPT ;  /* 0x0000001a0600728c */ /* 0x000fc8000bf05270 */
[----:B------:R-:W-:-:S06]  /*9390*/  USEL UR7, URZ, 0x1, UP0 ;  /* 0x000000013f077887 */ /* 0x000fcc0008000000 */
[----:B------:R-:W-:Y:S01]  /*93a0*/  ISETP.NE.AND P1, PT, RZ, UR7, PT ;  /* 0x00000007ff007c0c */ /* 0x000fe2000bf25270 */
[----:B--2---:R-:W-:-:S06]  /*93b0*/  WARPGROUP.ARRIVE ;  /* 0x00000000000079c5 */ /* 0x004fcc0000000000 */
[----:B------:R-:W-:Y:S03]  /*93c0*/  QGMMA.64x256x32.F32.E5M2.E5M2 R24, gdesc[UR16], R24, gsb0 ;  /* 0x03e00000101879f3 */ /* 0x000fe60008003818 */
[----:B------:R-:W-:-:S03]  /*93d0*/  WARPGROUP.DEPBAR.LE gsb0, 0x0 ;  /* 0x00008000000079c5 */ /* 0x000fc60000010000 */
[----:B0-----:R-:W-:Y:S05]  /*93e0*/  @!P1 BRA `(.L_x_28) ;  /* 0x0000003c000c9947 */ /* 0x001fea0003800000 */
[----:B-----5:R0:W-:Y:S04]  /*93f0*/  STL [R1+0x69c], R225 ;  /* 0x00069ce101007387 */ /* 0x0201e80000100800 */
[----:B------:R2:W-:Y:S01]  /*9400*/  STL [R1+0x698], R226 ;  /* 0x000698e201007387 */ /* 0x0005e20000100800 */
[----:B0-----:R-:W-:-:S03]  /*9410*/  IMAD.MOV.U32 R225, RZ, RZ, R2 ;  /* 0x000000ffffe17224 */ /* 0x001fc600078e0002 */
[----:B--2---:R-:W2:Y:S04]  /*9420*/  LDL R226, [R1+0x4] ;  /* 0x0000040001e27983 */ /* 0x004ea80000100800 */
[----:B------:R0:W-:Y:S04]  /*9430*/  STL [R1+0x694], R227 ;  /* 0x000694e301007387 */ /* 0x0001e80000100800 */
[----:B0-----:R-:W3:Y:S04]  /*9440*/  LDL R227, [R1+0x8] ;  /* 0x0000080001e37983 */ /* 0x001ee80000100800 */
[----:B------:R0:W-:Y:S04]  /*9450*/  STL [R1+0x690], R228 ;  /* 0x000690e401007387 */ /* 0x0001e80000100800 */
[----:B0-----:R-:W4:Y:S04]  /*9460*/  LDL R228, [R1+0xc] ;  /* 0x00000c0001e47983 */ /* 0x001f280000100800 */
        /* <DEDUP_REMOVED lines=209> */
[----:B0-----:R-:W4:Y:S04]  /*a180*/  LDL.LU R121, [R1+0x200] ;  /* 0x0002000001797983 */ /* 0x001f280000300800 */
        /* <DEDUP_REMOVED lines=14> */
[----:B------:R-:W4:Y:S04]  /*a270*/  LDL.LU R2, [R1+0x230] ;  /* 0x0002300001027983 */ /* 0x000f280000300800 */
        /* <DEDUP_REMOVED lines=38> */
[----:B------:R0:W-:Y:S01]  /*a4e0*/  STL [R1+0x480], R148 ;  /* 0x0004809401007387 */ /* 0x0001e20000100800 */
[----:B------:R-:W-:-:S03]  /*a4f0*/  FADD R3, R225, R3 ;  /* 0x00000003e1037221 */ /* 0x000fc60000000000 */
[----:B0-----:R-:W4:Y:S04]  /*a500*/  LDL.LU R148, [R1+0x214] ;  /* 0x0002140001947983 */ /* 0x001f280000300800 */
[----:B------:R0:W-:Y:S01]  /*a510*/  STL [R1+0x47c], R149 ;  /* 0x00047c9501007387 */ /* 0x0001e20000100800 */
[----:B--2---:R-:W-:-:S01]  /*a520*/  FADD R4, R226, R4 ;  /* 0x00000004e2047221 */ /* 0x004fc20000000000 */
[----:B---3--:R-:W-:Y:S02]  /*a530*/  FADD R5, R227, R5 ;  /* 0x00000005e3057221 */ /* 0x008fe40000000000 */
[----:B0-----:R-:W2:Y:S04]  /*a540*/  LDL R149, [R1+0x1f4] ;  /* 0x0001f40001957983 */ /* 0x001ea80000100800 */
[----:B------:R0:W-:Y:S01]  /*a550*/  STL [R1+0x478], R150 ;  /* 0x0004789601007387 */ /* 0x0001e20000100800 */
[----:B----4-:R-:W-:-:S01]  /*a560*/  FADD R6, R228, R6 ;  /* 0x00000006e4067221 */ /* 0x010fc20000000000 */
[----:B------:R-:W-:-:S02]  /*a570*/  FADD R7, R229, R7 ;  /* 0x00000007e5077221 */ /* 0x000fc40000000000 */
[----:B0-----:R-:W3:Y:S04]  /*a580*/  LDL R150, [R1+0x1c0] ;  /* 0x0001c00001967983 */ /* 0x001ee80000100800 */
[----:B------:R0:W-:Y:S01]  /*a590*/  STL [R1+0x474], R151 ;  /* 0x0004749701007387 */ /* 0x0001e20000100800 */
[----:B------:R-:W-:-:S01]  /*a5a0*/  FADD R8, R230, R8 ;  /* 0x00000008e6087221 */ /* 0x000fc20000000000 */
[----:B------:R-:W-:Y:S02]  /*a5b0*/  FADD R9, R231, R9 ;  /* 0x00000009e7097221 */ /* 0x000fe40000000000 */
[----:B0-----:R-:W4:Y:S04]  /*a5c0*/  LDL R151, [R1+0x1f0] ;  /* 0x0001f00001977983 */ /* 0x001f280000100800 */
[----:B------:R0:W-:Y:S01]  /*a5d0*/  STL [R1+0x470], R0 ;  /* 0x0004700001007387 */ /* 0x0001e20000100800 */
[----:B------:R-:W-:-:S01]  /*a5e0*/  FADD R10, R232, R10 ;  /* 0x0000000ae80a7221 */ /* 0x000fc20000000000 */
[----:B------:R-:W-:-:S02]  /*a5f0*/  FADD R11, R233, R11 ;  /* 0x0000000be90b7221 */ /* 0x000fc40000000000 */
[----:B0-----:R-:W2:Y:S04]  /*a600*/  LDL.LU R0, [R1+0x210] ;  /* 0x0002100001007983 */ /* 0x001ea80000300800 */
[----:B------:R-:W3:Y:S04]  /*a610*/  LDL.LU R225, [R1+0x69c] ;  /* 0x00069c0001e17983 */ /* 0x000ee80000300800 */
[----:B------:R-:W4:Y:S04]  /*a620*/  LDL.LU R226, [R1+0x698] ;  /* 0x0006980001e27983 */ /* 0x000f280000300800 */
[----:B------:R-:W2:Y:S04]  /*a630*/  LDL.LU R227, [R1+0x694] ;  /* 0x0006940001e37983 */ /* 0x000ea80000300800 */
[----:B------:R-:W2:Y:S04]  /*a640*/  LDL.LU R228, [R1+0x690] ;  /* 0x0006900001e47983 */ /* 0x000ea80000300800 */
[----:B------:R-:W2:Y:S01]  /*a650*/  LDL.LU R229, [R1+0x68c] ;  /* 0x00068c0001e57983 */ /* 0x000ea20000300800 */
[----:B------:R-:W-:-:S03]  /*a660*/  FADD R12, R234, R12 ;  /* 0x0000000cea0c7221 */ /* 0x000fc60000000000 */
[----:B------:R-:W2:Y:S01]  /*a670*/  LDL.LU R230, [R1+0x688] ;  /* 0x0006880001e67983 */ /* 0x000ea20000300800 */
[----:B------:R-:W-:-:S03]  /*a680*/  FADD R13, R235, R13 ;  /* 0x0000000deb0d7221 */ /* 0x000fc60000000000 */
[----:B------:R-:W2:Y:S04]  /*a690*/  LDL.LU R231, [R1+0x684] ;  /* 0x0006840001e77983 */ /* 0x000ea80000300800 */
[----:B------:R-:W2:Y:S04]  /*a6a0*/  LDL.LU R232, [R1+0x680] ;  /* 0x0006800001e87983 */ /* 0x000ea80000300800 */
[----:B------:R-:W2:Y:S04]  /*a6b0*/  LDL.LU R233, [R1+0x67c] ;  /* 0x00067c0001e97983 */ /* 0x000ea80000300800 */
[----:B------:R-:W2:Y:S04]  /*a6c0*/  LDL.LU R234, [R1+0x678] ;  /* 0x0006780001ea7983 */ /* 0x000ea80000300800 */
[----:B------:R-:W2:Y:S01]  /*a6d0*/  LDL.LU R235, [R1+0x674] ;  /* 0x0006740001eb7983 */ /* 0x000ea20000300800 */
[----:B------:R-:W-:-:S01]  /*a6e0*/  FADD R14, R24, R14 ;  /* 0x0000000e180e7221 */ /* 0x000fc20000000000 */
[----:B------:R-:W-:Y:S01]  /*a6f0*/  FADD R15, R25, R15 ;  /* 0x0000000f190f7221 */ /* 0x000fe20000000000 */
[----:B------:R-:W-:-:S01]  /*a700*/  FADD R16, R26, R16 ;  /* 0x000000101a107221 */ /* 0x000fc20000000000 */
[----:B------:R-:W2:Y:S01]  /*a710*/  LDL.LU R24, [R1+0x670] ;  /* 0x0006700001187983 */ /* 0x000ea20000300800 */
[----:B------:R-:W-:-:S01]  /*a720*/  FADD R17, R27, R17 ;  /* 0x000000111b117221 */ /* 0x000fc20000000000 */
[----:B------:R-:W-:-:S02]  /*a730*/  FADD R18, R28, R18 ;  /* 0x000000121c127221 */ /* 0x000fc40000000000 */
[----:B------:R-:W2:Y:S01]  /*a740*/  LDL.LU R25, [R1+0x66c] ;  /* 0x00066c0001197983 */ /* 0x000ea20000300800 */
[----:B------:R-:W-:-:S03]  /*a750*/  FADD R19, R29, R19 ;  /* 0x000000131d137221 */ /* 0x000fc60000000000 */
        /* <DEDUP_REMOVED lines=155> */
[----:B---3--:R-:W-:-:S03]  /*b110*/  FADD R225, R107, R225 ;  /* 0x000000e16be17221 */ /* 0x008fc60000000000 */
[----:B------:R-:W3:Y:S01]  /*b120*/  LDL.LU R104, [R1+0x530] ;  /* 0x0005300001687983 */ /* 0x000ee20000300800 */
[----:B----4-:R-:W-:-:S03]  /*b130*/  FADD R226, R108, R226 ;  /* 0x000000e26ce27221 */ /* 0x010fc60000000000 */
[----:B------:R-:W4:Y:S01]  /*b140*/  LDL.LU R105, [R1+0x52c] ;  /* 0x00052c0001697983 */ /* 0x000f220000300800 */
[----:B--2---:R-:W-:-:S03]  /*b150*/  FADD R227, R109, R227 ;  /* 0x000000e36de37221 */ /* 0x004fc60000000000 */
        /* <DEDUP_REMOVED lines=15> */
[----:B------:R-:W-:-:S01]  /*b250*/  FADD R235, R117, R235 ;  /* 0x000000eb75eb7221 */ /* 0x000fc20000000000 */
[----:B------:R-:W-:Y:S02]  /*b260*/  FADD R121, R120, R121 ;  /* 0x0000007978797221 */ /* 0x000fe40000000000 */
[----:B------:R-:W2:Y:S01]  /*b270*/  LDL.LU R114, [R1+0x508] ;  /* 0x0005080001727983 */ /* 0x000ea20000300800 */
[----:B------:R-:W-:-:S03]  /*b280*/  FADD R236, R118, R236 ;  /* 0x000000ec76ec7221 */ /* 0x000fc60000000000 */
[----:B------:R-:W2:Y:S01]  /*b290*/  LDL.LU R115, [R1+0x504] ;  /* 0x0005040001737983 */ /* 0x000ea20000300800 */
[----:B------:R-:W-:-:S03]  /*b2a0*/  FADD R237, R119, R237 ;  /* 0x000000ed77ed7221 */ /* 0x000fc60000000000 */
[----:B------:R-:W2:Y:S01]  /*b2b0*/  LDL.LU R116, [R1+0x500] ;  /* 0x0005000001747983 */ /* 0x000ea20000300800 */
[----:B------:R-:W-:-:S03]  /*b2c0*/  FADD R123, R122, R123 ;  /* 0x0000007b7a7b7221 */ /* 0x000fc60000000000 */
[----:B------:R-:W2:Y:S04]  /*b2d0*/  LDL.LU R117, [R1+0x4fc] ;  /* 0x0004fc0001757983 */ /* 0x000ea80000300800 */
[----:B------:R-:W2:Y:S01]  /*b2e0*/  LDL.LU R118, [R1+0x4f8] ;  /* 0x0004f80001767983 */ /* 0x000ea20000300800 */
[----:B------:R-:W-:-:S03]  /*b2f0*/  FADD R125, R124, R125 ;  /* 0x0000007d7c7d7221 */ /* 0x000fc60000000000 */
[----:B------:R-:W2:Y:S04]  /*b300*/  LDL.LU R119, [R1+0x4f4] ;  /* 0x0004f40001777983 */ /* 0x000ea80000300800 */
[----:B------:R-:W2:Y:S04]  /*b310*/  LDL.LU R120, [R1+0x4f0] ;  /* 0x0004f00001787983 */ /* 0x000ea80000300800 */
[----:B------:R0:W-:Y:S01]  /*b320*/  STL [R1+0x200], R121 ;  /* 0x0002007901007387 */ /* 0x0001e20000100800 */
[----:B------:R-:W-:-:S01]  /*b330*/  FADD R127, R126, R127 ;  /* 0x0000007f7e7f7221 */ /* 0x000fc20000000000 */
[----:B------:R-:W-:Y:S01]  /*b340*/  FADD R0, R128, R0 ;  /* 0x0000000080007221 */ /* 0x000fe20000000000 */
[----:B------:R-:W-:-:S01]  /*b350*/  FADD R148, R150, R148 ;  /* 0x0000009496947221 */ /* 0x000fc20000000000 */
[----:B0-----:R-:W2:Y:S04]  /*b360*/  LDL.LU R121, [R1+0x4ec] ;  /* 0x0004ec0001797983 */ /* 0x001ea80000300800 */
        /* <DEDUP_REMOVED lines=9> */
[----:B------:R-:W-:-:S02]  /*b400*/  FADD R136, R137, R136 ;  /* 0x0000008889887221 */ /* 0x000fc40000000000 */
[----:B0-----:R-:W2:Y:S04]  /*b410*/  LDL.LU R125, [R1+0x4dc] ;  /* 0x0004dc00017d7983 */ /* 0x001ea80000300800 */
[----:B------:R-:W2:Y:S04]  /*b420*/  LDL.LU R126, [R1+0x4d8] ;  /* 0x0004d800017e7983 */ /* 0x000ea80000300800 */
[----:B------:R0:W-:Y:S01]  /*b430*/  STL [R1+0x20c], R127 ;  /* 0x00020c7f01007387 */ /* 0x0001e20000100800 */
[----:B------:R-:W-:-:S01]  /*b440*/  FADD R132, R134, R132 ;  /* 0x0000008486847221 */ /* 0x000fc20000000000 */
[----:B------:R-:W-:-:S02]  /*b450*/  FADD R2, R130, R2 ;  /* 0x0000000282027221 */ /* 0x000fc40000000000 */
[----:B0-----:R-:W2:Y:S04]  /*b460*/  LDL.LU R127, [R1+0x4d4] ;  /* 0x0004d400017f7983 */ /* 0x001ea80000300800 */
[----:B------:R-:W2:Y:S04]  /*b470*/  LDL.LU R128, [R1+0x4d0] ;  /* 0x0004d00001807983 */ /* 0x000ea80000300800 */
[----:B------:R-:W-:Y:S04]  /*b480*/  STL [R1+0x210], R0 ;  /* 0x0002100001007387 */ /* 0x000fe80000100800 */
[----:B------:R-:W-:Y:S04]  /*b490*/  STL [R1+0x214], R148 ;  /* 0x0002149401007387 */ /* 0x000fe80000100800 */
[----:B------:R-:W-:Y:S04]  /*b4a0*/  STL [R1+0x218], R144 ;  /* 0x0002189001007387 */ /* 0x000fe80000100800 */
[----:B------:R-:W-:Y:S04]  /*b4b0*/  STL [R1+0x21c], R142 ;  /* 0x00021c8e01007387 */ /* 0x000fe80000100800 */
[----:B------:R-:W-:Y:S04]  /*b4c0*/  STL [R1+0x220], R140 ;  /* 0x0002208c01007387 */ /* 0x000fe80000100800 */
[----:B------:R-:W-:Y:S04]  /*b4d0*/  STL [R1+0x224], R138 ;  /* 0x0002248a01007387 */ /* 0x000fe80000100800 */
[----:B------:R-:W3:Y:S04]  /*b4e0*/  LDL.LU R130, [R1+0x234] ;  /* 0x0002340001827983 */ /* 0x000ee80000300800 */
[----:B------:R-:W-:Y:S04]  /*b4f0*/  STL [R1+0x228], R136 ;  /* 0x0002288801007387 */ /* 0x000fe80000100800 */
[----:B------:R0:W-:Y:S04]  /*b500*/  STL [R1+0x22c], R132 ;  /* 0x00022c8401007387 */ /* 0x0001e80000100800 */
[----:B0-----:R-:W4:Y:S04]  /*b510*/  LDL.LU R132, [R1+0x238] ;  /* 0x0002380001847983 */ /* 0x001f280000300800 */
[----:B------:R-:W2:Y:S04]  /*b520*/  LDL.LU R134, [R1+0x23c] ;  /* 0x00023c0001867983 */ /* 0x000ea80000300800 */
[----:B------:R0:W-:Y:S04]  /*b530*/  STL [R1+0x230], R2 ;  /* 0x0002300201007387 */ /* 0x0001e80000100800 */
[----:B------:R-:W2:Y:S04]  /*b540*/  LDL.LU R136, [R1+0x240] ;  /* 0x0002400001887983 */ /* 0x000ea80000300800 */
        /* <DEDUP_REMOVED lines=11> */
[----:B0-----:R-:W2:Y:S04]  /*b600*/  LDL.LU R2, [R1+0x270] ;  /* 0x0002700001027983 */ /* 0x001ea80000300800 */
[----:B------:R-:W2:Y:S01]  /*b610*/  LDL.LU R0, [R1+0x274] ;  /* 0x0002740001007983 */ /* 0x000ea20000300800 */
[----:B---3--:R-:W-:-:S03]  /*b620*/  FADD R130, R129, R130 ;  /* 0x0000008281827221 */ /* 0x008fc60000000000 */
[----:B------:R-:W3:Y:S04]  /*b630*/  LDL.LU R129, [R1+0x4cc] ;  /* 0x0004cc0001817983 */ /* 0x000ee80000300800 */
[----:B------:R0:W-:Y:S04]  /*b640*/  STL [R1+0x234], R130 ;  /* 0x0002348201007387 */ /* 0x0001e80000100800 */
[----:B0-----:R-:W3:Y:S01]  /*b650*/  LDL.LU R130, [R1+0x4c8] ;  /* 0x0004c80001827983 */ /* 0x001ee20000300800 */
[----:B----4-:R-:W-:-:S03]  /*b660*/  FADD R132, R131, R132 ;  /* 0x0000008483847221 */ /* 0x010fc60000000000 */
[----:B------:R-:W4:Y:S01]  /*b670*/  LDL.LU R131, [R1+0x4c4] ;  /* 0x0004c40001837983 */ /* 0x000f220000300800 */
[----:B--2---:R-:W-:-:S03]  /*b680*/  FADD R134, R133, R134 ;  /* 0x0000008685867221 */ /* 0x004fc60000000000 */
[----:B------:R0:W-:Y:S01]  /*b690*/  STL [R1+0x238], R132 ;  /* 0x0002388401007387 */ /* 0x0001e20000100800 */
[----:B------:R-:W-:-:S03]  /*b6a0*/  FADD R136, R135, R136 ;  /* 0x0000008887887221 */ /* 0x000fc60000000000 */
[----:B0-----:R-:W2:Y:S01]  /*b6b0*/  LDL.LU R132, [R1+0x4c0] ;  /* 0x0004c00001847983 */ /* 0x001ea20000300800 */
[----:B------:R-:W-:-:S03]  /*b6c0*/  FADD R150, R151, R150 ;  /* 0x0000009697967221 */ /* 0x000fc60000000000 */
[----:B------:R-:W2:Y:S01]  /*b6d0*/  LDL.LU R133, [R1+0x4bc] ;  /* 0x0004bc0001857983 */ /* 0x000ea20000300800 */
[----:B------:R-:W-:-:S03]  /*b6e0*/  FADD R148, R149, R148 ;  /* 0x0000009495947221 */ /* 0x000fc60000000000 */
[----:B------:R0:W-:Y:S01]  /*b6f0*/  STL [R1+0x23c], R134 ;  /* 0x00023c8601007387 */ /* 0x0001e20000100800 */
[----:B------:R-:W-:-:S01]  /*b700*/  FADD R146, R147, R146 ;  /* 0x0000009293927221 */ /* 0x000fc20000000000 */
[----:B------:R-:W-:Y:S02]  /*b710*/  FADD R144, R145, R144 ;  /* 0x0000009091907221 */ /* 0x000fe40000000000 */
[----:B0-----:R-:W2:Y:S01]  /*b720*/  LDL.LU R134, [R1+0x4b8] ;  /* 0x0004b80001867983 */ /* 0x001ea20000300800 */
[----:B------:R-:W-:-:S03]  /*b730*/  FADD R143, R24, R143 ;  /* 0x0000008f188f7221 */ /* 0x000fc60000000000 */
[----:B------:R-:W2:Y:S01]  /*b740*/  LDL.LU R135, [R1+0x4b4] ;  /* 0x0004b40001877983 */ /* 0x000ea20000300800 */
[----:B------:R-:W-:-:S03]  /*b750*/  FADD R142, R25, R142 ;  /* 0x0000008e198e7221 */ /* 0x000fc60000000000 */
[----:B------:R0:W-:Y:S01]  /*b760*/  STL [R1+0x240], R136 ;  /* 0x0002408801007387 */ /* 0x0001e20000100800 */
[----:B------:R-:W-:-:S01]  /*b770*/  FADD R141, R26, R141 ;  /* 0x0000008d1a8d7221 */ /* 0x000fc20000000000 */
[----:B------:R-:W-:Y:S01]  /*b780*/  FADD R140, R27, R140 ;  /* 0x0000008c1b8c7221 */ /* 0x000fe20000000000 */
[----:B------:R-:W-:-:S01]  /*b790*/  FADD R139, R28, R139 ;  /* 0x0000008b1c8b7221 */ /* 0x000fc20000000000 */
[----:B0-----:R-:W2:Y:S01]  /*b7a0*/  LDL.LU R136, [R1+0x4b0] ;  /* 0x0004b00001887983 */ /* 0x001ea20000300800 */
[----:B------:R-:W-:-:S03]  /*b7b0*/  FADD R138, R29, R138 ;  /* 0x0000008a1d8a7221 */ /* 0x000fc60000000000 */
[----:B------:R0:W-:Y:S01]  /*b7c0*/  STL [R1+0x244], R150 ;  /* 0x0002449601007387 */ /* 0x0001e20000100800 */
[----:B------:R-:W-:-:S03]  /*b7d0*/  FADD R137, R30, R137 ;  /* 0x000000891e897221 */ /* 0x000fc60000000000 */
[----:B------:R1:W-:Y:S01]  /*b7e0*/  STL [R1+0x248], R148 ;  /* 0x0002489401007387 */ /* 0x0003e20000100800 */
[----:B------:R-:W-:-:S03]  /*b7f0*/  FADD R2, R31, R2 ;  /* 0x000000021f027221 */ /* 0x000fc60000000000 */
[----:B------:R1:W-:Y:S01]  /*b800*/  STL [R1+0x24c], R146 ;  /* 0x00024c9201007387 */ /* 0x0003e20000100800 */
[----:B------:R-:W-:-:S03]  /*b810*/  FADD R0, R32, R0 ;  /* 0x0000000020007221 */ /* 0x000fc60000000000 */
[----:B------:R1:W-:Y:S04]  /*b820*/  STL [R1+0x250], R144 ;  /* 0x0002509001007387 */ /* 0x0003e80000100800 */
[----:B------:R1:W-:Y:S04]  /*b830*/  STL [R1+0x254], R143 ;  /* 0x0002548f01007387 */ /* 0x0003e80000100800 */
[----:B------:R1:W-:Y:S04]  /*b840*/  STL [R1+0x258], R142 ;  /* 0x0002588e01007387 */ /* 0x0003e80000100800 */
[----:B------:R1:W-:Y:S04]  /*b850*/  STL [R1+0x25c], R141 ;  /* 0x00025c8d01007387 */ /* 0x0003e80000100800 */
[----:B------:R1:W-:Y:S04]  /*b860*/  STL [R1+0x260], R140 ;  /* 0x0002608c01007387 */ /* 0x0003e80000100800 */
[----:B------:R1:W-:Y:S04]  /*b870*/  STL [R1+0x264], R139 ;  /* 0x0002648b01007387 */ /* 0x0003e80000100800 */
[----:B------:R1:W-:Y:S04]  /*b880*/  STL [R1+0x268], R138 ;  /* 0x0002688a01007387 */ /* 0x0003e80000100800 */
[----:B------:R-:W3:Y:S04]  /*b890*/  LDL.LU R151, [R1+0x278] ;  /* 0x0002780001977983 */ /* 0x000ee80000300800 */
[----:B------:R1:W-:Y:S04]  /*b8a0*/  STL [R1+0x26c], R137 ;  /* 0x00026c8901007387 */ /* 0x0003e80000100800 */
[----:B0-----:R-:W4:Y:S04]  /*b8b0*/  LDL.LU R150, [R1+0x27c] ;  /* 0x00027c0001967983 */ /* 0x001f280000300800 */
[----:B------:R0:W-:Y:S04]  /*b8c0*/  STL [R1+0x270], R2 ;  /* 0x0002700201007387 */ /* 0x0001e80000100800 */
[----:B------:R-:W2:Y:S04]  /*b8d0*/  LDL.LU R149, [R1+0x280] ;  /* 0x0002800001957983 */ /* 0x000ea80000300800 */
[----:B------:R0:W-:Y:S04]  /*b8e0*/  STL [R1+0x274], R0 ;  /* 0x0002740001007387 */ /* 0x0001e80000100800 */
[----:B-1----:R-:W2:Y:S04]  /*b8f0*/  LDL.LU R148, [R1+0x284] ;  /* 0x0002840001947983 */ /* 0x002ea80000300800 */
        /* <DEDUP_REMOVED lines=13> */
[----:B---3--:R-:W-:-:S05]  /*b9d0*/  FADD R151, R33, R151 ;  /* 0x0000009721977221 */ /* 0x008fca0000000000 */
[----:B------:R0:W-:Y:S01]  /*b9e0*/  STL [R1+0x278], R151 ;  /* 0x0002789701007387 */ /* 0x0001e20000100800 */
[----:B----4-:R-:W-:-:S05]  /*b9f0*/  FADD R150, R34, R150 ;  /* 0x0000009622967221 */ /* 0x010fca0000000000 */
[----:B------:R1:W-:Y:S01]  /*ba00*/  STL [R1+0x27c], R150 ;  /* 0x00027c9601007387 */ /* 0x0003e20000100800 */
[----:B--2---:R-:W-:-:S05]  /*ba10*/  FADD R149, R35, R149 ;  /* 0x0000009523957221 */ /* 0x004fca0000000000 */
[----:B------:R2:W-:Y:S01]  /*ba20*/  STL [R1+0x280], R149 ;  /* 0x0002809501007387 */ /* 0x0005e20000100800 */
[----:B------:R-:W-:-:S01]  /*ba30*/  FADD R148, R36, R148 ;  /* 0x0000009424947221 */ /* 0x000fc20000000000 */
[----:B------:R-:W-:-:S04]  /*ba40*/  FADD R147, R37, R147 ;  /* 0x0000009325937221 */ /* 0x000fc80000000000 */
[----:B------:R3:W-:Y:S01]  /*ba50*/  STL [R1+0x284], R148 ;  /* 0x0002849401007387 */ /* 0x0007e20000100800 */
[----:B------:R-:W-:-:S03]  /*ba60*/  FADD R146, R38, R146 ;  /* 0x0000009226927221 */ /* 0x000fc60000000000 */
        /* <DEDUP_REMOVED lines=20> */
[----:B0-----:R-:W4:Y:S01]  /*bbb0*/  LDL.LU R151, [R1+0x2bc] ;  /* 0x0002bc0001977983 */ /* 0x001f220000300800 */
[----:B------:R-:W-:-:S03]  /*bbc0*/  FADD R0, R49, R0 ;  /* 0x0000000031007221 */ /* 0x000fc60000000000 */
[----:B------:R0:W-:Y:S04]  /*bbd0*/  STL [R1+0x2b0], R137 ;  /* 0x0002b08901007387 */ /* 0x0001e80000100800 */
[----:B-1----:R-:W4:Y:S04]  /*bbe0*/  LDL.LU R150, [R1+0x2c0] ;  /* 0x0002c00001967983 */ /* 0x002f280000300800 */
[----:B------:R1:W-:Y:S04]  /*bbf0*/  STL [R1+0x2b4], R2 ;  /* 0x0002b40201007387 */ /* 0x0003e80000100800 */
[----:B--2---:R-:W2:Y:S04]  /*bc00*/  LDL.LU R149, [R1+0x2c4] ;  /* 0x0002c40001957983 */ /* 0x004ea80000300800 */
[----:B------:R1:W-:Y:S04]  /*bc10*/  STL [R1+0x2b8], R0 ;  /* 0x0002b80001007387 */ /* 0x0003e80000100800 */
[----:B---3--:R-:W3:Y:S04]  /*bc20*/  LDL.LU R148, [R1+0x2c8] ;  /* 0x0002c80001947983 */ /* 0x008ee80000300800 */
[----:B----4-:R-:W4:Y:S04]  /*bc30*/  LDL.LU R147, [R1+0x2cc] ;  /* 0x0002cc0001937983 */ /* 0x010f280000300800 */
[----:B------:R-:W4:Y:S04]  /*bc40*/  LDL.LU R146, [R1+0x2d0] ;  /* 0x0002d00001927983 */ /* 0x000f280000300800 */
        /* <DEDUP_REMOVED lines=8> */
[----:B0-----:R-:W4:Y:S04]  /*bcd0*/  LDL.LU R137, [R1+0x2f4] ;  /* 0x0002f40001897983 */ /* 0x001f280000300800 */
[----:B-1----:R-:W4:Y:S04]  /*bce0*/  LDL.LU R2, [R1+0x2f8] ;  /* 0x0002f80001027983 */ /* 0x002f280000300800 */
[----:B------:R-:W4:Y:S01]  /*bcf0*/  LDL.LU R0, [R1+0x2fc] ;  /* 0x0002fc0001007983 */ /* 0x000f220000300800 */
[----:B------:R-:W-:-:S01]  /*bd00*/  FADD R151, R50, R151 ;  /* 0x0000009732977221 */ /* 0x000fc20000000000 */
[----:B------:R-:W-:-:S04]  /*bd10*/  FADD R150, R51, R150 ;  /* 0x0000009633967221 */ /* 0x000fc80000000000 */
[----:B------:R0:W-:Y:S01]  /*bd20*/  STL [R1+0x2bc], R151 ;  /* 0x0002bc9701007387 */ /* 0x0001e20000100800 */
[----:B--2---:R-:W-:-:S03]  /*bd30*/  FADD R149, R52, R149 ;  /* 0x0000009534957221 */ /* 0x004fc60000000000 */
[----:B------:R1:W-:Y:S01]  /*bd40*/  STL [R1+0x2c0], R150 ;  /* 0x0002c09601007387 */ /* 0x0003e20000100800 */
[----:B---3--:R-:W-:-:S03]  /*bd50*/  FADD R148, R53, R148 ;  /* 0x0000009435947221 */ /* 0x008fc60000000000 */
[----:B------:R2:W-:Y:S01]  /*bd60*/  STL [R1+0x2c4], R149 ;  /* 0x0002c49501007387 */ /* 0x0005e20000100800 */
[----:B----4-:R-:W-:-:S03]  /*bd70*/  FADD R147, R54, R147 ;  /* 0x0000009336937221 */ /* 0x010fc60000000000 */
        /* <DEDUP_REMOVED lines=198> */
[----:B------:R-:W-:Y:S01]  /*c9e0*/  STL [R1+0x3cc], R151 ;  /* 0x0003cc9701007387 */ /* 0x000fe20000100800 */
[----:B--2---:R-:W-:-:S03]  /*c9f0*/  FADD R149, R120, R149 ;  /* 0x0000009578957221 */ /* 0x004fc60000000000 */
[----:B------:R-:W-:Y:S01]  /*ca00*/  STL [R1+0x3d0], R150 ;  /* 0x0003d09601007387 */ /* 0x000fe20000100800 */
[----:B---3--:R-:W-:-:S03]  /*ca10*/  FADD R148, R121, R148 ;  /* 0x0000009479947221 */ /* 0x008fc60000000000 */
[----:B------:R-:W-:Y:S01]  /*ca20*/  STL [R1+0x3d4], R149 ;  /* 0x0003d49501007387 */ /* 0x000fe20000100800 */
[----:B----4-:R-:W-:-:S03]  /*ca30*/  FADD R147, R122, R147 ;  /* 0x000000937a937221 */ /* 0x010fc60000000000 */
[----:B------:R-:W-:Y:S01]  /*ca40*/  STL [R1+0x3d8], R148 ;  /* 0x0003d89401007387 */ /* 0x000fe20000100800 */
[----:B------:R-:W-:-:S03]  /*ca50*/  FADD R146, R123, R146 ;  /* 0x000000927b927221 */ /* 0x000fc60000000000 */
        /* <DEDUP_REMOVED lines=18> */
[----:B------:R-:W-:Y:S04]  /*cb80*/  STL [R1+0x400], R138 ;  /* 0x0004008a01007387 */ /* 0x000fe80000100800 */
[----:B------:R0:W-:Y:S04]  /*cb90*/  STL [R1+0x404], R137 ;  /* 0x0004048901007387 */ /* 0x0001e80000100800 */
[----:B0-----:R-:W2:Y:S01]  /*cba0*/  LDL.LU R137, [R1+0x410] ;  /* 0x0004100001897983 */ /* 0x001ea20000300800 */
[----:B------:R-:W-:-:S01]  /*cbb0*/  FADD R2, R133, R2 ;  /* 0x0000000285027221 */ /* 0x000fc20000000000 */
[----:B------:R-:W-:-:S02]  /*cbc0*/  FADD R0, R134, R0 ;  /* 0x0000000086007221 */ /* 0x000fc40000000000 */
[----:B------:R-:W3:Y:S04]  /*cbd0*/  LDL.LU R138, [R1+0x414] ;  /* 0x00041400018a7983 */ /* 0x000ee80000300800 */
[----:B------:R-:W-:Y:S04]  /*cbe0*/  STL [R1+0x408], R2 ;  /* 0x0004080201007387 */ /* 0x000fe80000100800 */
[----:B------:R-:W4:Y:S04]  /*cbf0*/  LDL.LU R139, [R1+0x418] ;  /* 0x00041800018b7983 */ /* 0x000f280000300800 */
[----:B------:R0:W-:Y:S04]  /*cc00*/  STL [R1+0x40c], R0 ;  /* 0x00040c0001007387 */ /* 0x0001e80000100800 */
        /* <DEDUP_REMOVED lines=13> */
[----:B------:R-:W4:Y:S01]  /*cce0*/  LDL.LU R2, [R1+0x450] ;  /* 0x0004500001027983 */ /* 0x000f220000300800 */
[----:B--2---:R-:W-:-:S05]  /*ccf0*/  FADD R137, R135, R137 ;  /* 0x0000008987897221 */ /* 0x004fca0000000000 */
[----:B------:R0:W-:Y:S04]  /*cd00*/  STL [R1+0x410], R137 ;  /* 0x0004108901007387 */ /* 0x0001e80000100800 */
[----:B0-----:R-:W4:Y:S01]  /*cd10*/  LDL.LU R137, [R1+0x4ac] ;  /* 0x0004ac0001897983 */ /* 0x001f220000300800 */
[----:B---3--:R-:W-:-:S05]  /*cd20*/  FADD R138, R136, R138 ;  /* 0x0000008a888a7221 */ /* 0x008fca0000000000 */
[----:B------:R0:W-:Y:S04]  /*cd30*/  STL [R1+0x414], R138 ;  /* 0x0004148a01007387 */ /* 0x0001e80000100800 */
[----:B0-----:R-:W2:Y:S01]  /*cd40*/  LDL.LU R138, [R1+0x4a8] ;  /* 0x0004a800018a7983 */ /* 0x001ea20000300800 */
[----:B----4-:R-:W-:-:S05]  /*cd50*/  FADD R139, R137, R139 ;  /* 0x0000008b898b7221 */ /* 0x010fca0000000000 */
[----:B------:R0:W-:Y:S04]  /*cd60*/  STL [R1+0x418], R139 ;  /* 0x0004188b01007387 */ /* 0x0001e80000100800 */
[----:B0-----:R-:W3:Y:S01]  /*cd70*/  LDL.LU R139, [R1+0x4a4] ;  /* 0x0004a400018b7983 */ /* 0x001ee20000300800 */
[----:B--2---:R-:W-:-:S05]  /*cd80*/  FADD R140, R138, R140 ;  /* 0x0000008c8a8c7221 */ /* 0x004fca0000000000 */
[----:B------:R0:W-:Y:S04]  /*cd90*/  STL [R1+0x41c], R140 ;  /* 0x00041c8c01007387 */ /* 0x0001e80000100800 */
[----:B0-----:R-:W2:Y:S01]  /*cda0*/  LDL.LU R140, [R1+0x4a0] ;  /* 0x0004a000018c7983 */ /* 0x001ea20000300800 */
[----:B---3--:R-:W-:-:S05]  /*cdb0*/  FADD R141, R139, R141 ;  /* 0x0000008d8b8d7221 */ /* 0x008fca0000000000 */
        /* <DEDUP_REMOVED lines=34> */
[----:B0-----:R0:W5:Y:S01]  /*cfe0*/  LDL.LU R0, [R1+0x470] ;  /* 0x0004700001007983 */ /* 0x0011620000300800 */
[----:B------:R-:W-:Y:S01]  /*cff0*/  UMOV UR6, URZ ;  /* 0x0000003f00067c82 */ /* 0x000fe20008000000 */
[----:B---3--:R-:W-:-:S05]  /*d000*/  FADD R2, R2, R151 ;  /* 0x0000009702027221 */ /* 0x008fca0000000000 */
[----:B------:R0:W-:Y:S02]  /*d010*/  STL [R1+0x450], R2 ;  /* 0x0004500201007387 */ /* 0x0001e40000100800 */
.L_x_28:
[----:B------:R-:W-:Y:S05]  /*d020*/  @!P2 BRA `(.L_x_29) ;  /* 0x000000000004a947 */ /* 0x000fea0003800000 */
[----:B------:R-:W-:Y:S01]  /*d030*/  BPT.TRAP 0x1 ;  /* 0x000000040000795c */ /* 0x000fe20000300000 */
.L_x_29:
[----:B-----5:R2:W-:Y:S04]  /*d040*/  STL [R1+0x470], R0 ;  /* 0x0004700001007387 */ /* 0x0205e80000100800 */
[----:B--2---:R-:W2:Y:S01]  /*d050*/  LDL R0, [R1+0x454] ;  /* 0x0004540001007983 */ /* 0x004ea20000100800 */
[----:B0-----:R-:W-:-:S05]  /*d060*/  IMAD.U32 R2, RZ, RZ, UR25 ;  /* 0x00000019ff027e24 */ /* 0x001fca000f8e00ff */
[----:B------:R-:W-:-:S05]  /*d070*/  @P0 LEA R2, R2, UR11, 0x3 ;  /* 0x0000000b02020c11 */ /* 0x000fca000f8e18ff */
[----:B------:R-:W-:Y:S01]  /*d080*/  @P0 VIADD R2, R2, 0x38 ;  /* 0x0000003802020836 */ /* 0x000fe20000000000 */
[----:B------:R-:W-:-:S06]  /*d090*/  UISETP.GT.U32.AND UP0, UPT, UR13, 0x1, UPT ;  /* 0x000000010d00788c */ /* 0x000fcc000bf04070 */
[----:B------:R-:W-:Y:S02]  /*d0a0*/  PLOP3.LUT P1, PT, PT, PT, UP0, 0x80, 0x0 ;  /* 0x000000000000781c */ /* 0x000fe40003f2f008 */
[----:B--2---:R-:W-:Y:S02]  /*d0b0*/  @P0 PRMT R2, R0, 0x654, R2 ;  /* 0x0000065400020816 */ /* 0x004fe40000000002 */
[----:B------:R0:W5:Y:S02]  /*d0c0*/  LDL.LU R0, [R1+0x470] ;  /* 0x0004700001007983 */ /* 0x0001640000300800 */
[----:B------:R0:W-:Y:S07]  /*d0d0*/  @P0 SYNCS.ARRIVE.TRANS64.RED.A1T0 RZ, [R2+URZ], RZ ;  /* 0x000000ff02ff09a7 */ /* 0x0001ee000810043f */
[----:B------:R-:W-:Y:S05]  /*d0e0*/  @P1 BRA `(.L_x_30) ;  /* 0x0000000000041947 */ /* 0x000fea0003800000 */
[----:B------:R-:W-:Y:S01]  /*d0f0*/  BPT.TRAP 0x1 ;  /* 0x000000040000795c */ /* 0x000fe20000300000 */
.L_x_30:
[----:B------:R-:W-:Y:S02]  /*d100*/  UISETP.GT.AND UP2, UPT, UR24, 0x1, UPT ;  /* 0x000000011800788c */ /* 0x000fe4000bf44270 */
[----:B------:R-:W-:Y:S02]  /*d110*/  UIADD3 UR23, UR23, 0x1, URZ ;  /* 0x0000000117177890 */ /* 0x000fe4000fffe03f */
[----:B------:R-:W-:Y:S02]  /*d120*/  UIADD3 UR25, UR25, 0x1, URZ ;  /* 0x0000000119197890 */ /* 0x000fe4000fffe03f */
[----:B------:R-:W-:Y:S01]  /*d130*/  PLOP3.LUT P1, PT, PT, PT, UP2, 0x80, 0x0 ;  /* 0x000000000000781c */ /* 0x000fe20003f2f028 */
[----:B------:R-:W-:Y:S02]  /*d140*/  UISETP.NE.AND UP0, UPT, UR23, 0x7, UPT ;  /* 0x000000071700788c */ /* 0x000fe4000bf05270 */
[----:B------:R-:W-:Y:S02]  /*d150*/  UISETP.NE.AND UP1, UPT, UR25, 0x7, UPT ;  /* 0x000000071900788c */ /* 0x000fe4000bf25270 */
[----:B------:R-:W-:-:S02]  /*d160*/  USEL UR8, URZ, 0x1, UP0 ;  /* 0x000000013f087887 */ /* 0x000fc40008000000 */
[----:B------:R-:W-:Y:S02]  /*d170*/  UIADD3 UR24, UR24, -0x1, URZ ;  /* 0xffffffff18187890 */ /* 0x000fe4000fffe03f */
[----:B------:R-:W-:Y:S02]  /*d180*/  USEL UR23, UR23, URZ, UP0 ;  /* 0x0000003f17177287 */ /* 0x000fe40008000000 */
[----:B-----5:R-:W-:Y:S01]  /*d190*/  LOP3.LUT R0, R0, UR8, RZ, 0x3c, !PT ;  /* 0x0000000800007c12 */ /* 0x020fe2000f8e3cff */
[----:B------:R-:W-:Y:S01]  /*d1a0*/  USEL UR25, UR25, URZ, UP1 ;  /* 0x0000003f19197287 */ /* 0x000fe20008800000 */
[----:B------:R-:W-:Y:S01]  /*d1b0*/  UMOV UR8, 0x1 ;  /* 0x0000000100087882 */ /* 0x000fe20000000000 */
[----:B------:R-:W-:Y:S10]  /*d1c0*/  @P1 BRA `(.L_x_31) ;  /* 0xffffff9c00ac1947 */ /* 0x000ff4000383ffff */
.L_x_23:
[----:B------:R-:W-:-:S04]  /*d1d0*/  UISETP.NE.AND UP0, UPT, UR6, URZ, UPT ;  /* 0x0000003f0600728c */ /* 0x000fc8000bf05270 */
[----:B------:R-:W-:-:S06]  /*d1e0*/  USEL UR6, URZ, 0x1, !UP0 ;  /* 0x000000013f067887 */ /* 0x000fcc000c000000 */
[----:B------:R-:W-:-:S13]  /*d1f0*/  ISETP.NE.AND P1, PT, RZ, UR6, PT ;  /* 0x00000006ff007c0c */ /* 0x000fda000bf25270 */
[----:B------:R-:W-:Y:S05]  /*d200*/  @!P1 BRA `(.L_x_32) ;  /* 0x0000003800109947 */ /* 0x000fea0003800000 */
[----:B------:R2:W-:Y:S04]  /*d210*/  STL [R1+0x620], R43 ;  /* 0x0006202b01007387 */ /* 0x0005e80000100800 */
[----:B--2---:R-:W2:Y:S04]  /*d220*/  LDL.LU R43, [R1] ;  /* 0x00000000012b7983 */ /* 0x004ea80000300800 */
[----:B------:R3:W-:Y:S04]  /*d230*/  STL [R1+0x61c], R44 ;  /* 0x00061c2c01007387 */ /* 0x0007e80000100800 */
[----:B---3--:R-:W3:Y:S04]  /*d240*/  LDL.LU R44, [R1+0x4] ;  /* 0x00000400012c7983 */ /* 0x008ee80000300800 */
[----:B------:R4:W-:Y:S04]  /*d250*/  STL [R1+0x618], R45 ;  /* 0x0006182d01007387 */ /* 0x0009e80000100800 */
[----:B----4-:R-:W4:Y:S04]  /*d260*/  LDL.LU R45, [R1+0x8] ;  /* 0x00000800012d7983 */ /* 0x010f280000300800 */
[----:B------:R5:W-:Y:S04]  /*d270*/  STL [R1+0x614], R46 ;  /* 0x0006142e01007387 */ /* 0x000be80000100800 */
[----:B-----5:R-:W5:Y:S04]  /*d280*/  LDL.LU R46, [R1+0xc] ;  /* 0x00000c00012e7983 */ /* 0x020f680000300800 */
[----:B------:R0:W-:Y:S04]  /*d290*/  STL [R1+0x610], R47 ;  /* 0x0006102f01007387 */ /* 0x0001e80000100800 */
[----:B0-----:R-:W5:Y:S04]  /*d2a0*/  LDL.LU R47, [R1+0x10] ;  /* 0x00001000012f7983 */ /* 0x001f680000300800 */
        /* <DEDUP_REMOVED lines=136> */
[----:B------:R-:W5:Y:S04]  /*db30*/  LDL.LU R0, [R1+0x1b0] ;  /* 0x0001b00001007983 */ /* 0x000f680000300800 */
[----:B------:R-:W5:Y:S04]  /*db40*/  LDL.LU R2, [R1+0x204] ;  /* 0x0002040001027983 */ /* 0x000f680000300800 */
        /* <DEDUP_REMOVED lines=67> */
[----:B0-----:R-:W5:Y:S01]  /*df80*/  LDL.LU R149, [R1+0x12c] ;  /* 0x00012c0001957983 */ /* 0x001f620000300800 */
[----:B--2---:R-:W-:-:S03]  /*df90*/  FADD R3, R43, R3 ;  /* 0x000000032b037221 */ /* 0x004fc60000000000 */
[----:B------:R0:W-:Y:S01]  /*dfa0*/  STL [R1+0x474], R150 ;  /* 0x0004749601007387 */ /* 0x0001e20000100800 */
[----:B---3--:R-:W-:Y:S01]  /*dfb0*/  FADD R4, R44, R4 ;  /* 0x000000042c047221 */ /* 0x008fe20000000000 */
[----:B----4-:R-:W-:Y:S01]  /*dfc0*/  FADD R5, R45, R5 ;  /* 0x000000052d057221 */ /* 0x010fe20000000000 */
[----:B-----5:R-:W-:Y:S01]  /*dfd0*/  FADD R6, R46, R6 ;  /* 0x000000062e067221 */ /* 0x020fe20000000000 */
[----:B------:R-:W-:Y:S01]  /*dfe0*/  FADD R7, R47, R7 ;  /* 0x000000072f077221 */ /* 0x000fe20000000000 */
[----:B0-----:R-:W2:Y:S04]  /*dff0*/  LDL.LU R150, [R1+0x128] ;  /* 0x0001280001967983 */ /* 0x001ea80000300800 */
[----:B------:R0:W-:Y:S01]  /*e000*/  STL [R1+0x470], R151 ;  /* 0x0004709701007387 */ /* 0x0001e20000100800 */
[----:B------:R-:W-:Y:S01]  /*e010*/  FADD R8, R48, R8 ;  /* 0x0000000830087221 */ /* 0x000fe20000000000 */
[----:B------:R-:W-:Y:S01]  /*e020*/  FADD R9, R49, R9 ;  /* 0x0000000931097221 */ /* 0x000fe20000000000 */
[----:B------:R-:W-:Y:S01]  /*e030*/  FADD R10, R50, R10 ;  /* 0x0000000a320a7221 */ /* 0x000fe20000000000 */
[----:B0-----:R-:W3:Y:S04]  /*e040*/  LDL.LU R151, [R1+0x124] ;  /* 0x0001240001977983 */ /* 0x001ee80000300800 */
[----:B------:R-:W4:Y:S04]  /*e050*/  LDL.LU R43, [R1+0x620] ;  /* 0x00062000012b7983 */ /* 0x000f280000300800 */
[----:B------:R-:W5:Y:S04]  /*e060*/  LDL.LU R44, [R1+0x61c] ;  /* 0x00061c00012c7983 */ /* 0x000f680000300800 */
[----:B------:R-:W4:Y:S04]  /*e070*/  LDL.LU R45, [R1+0x618] ;  /* 0x00061800012d7983 */ /* 0x000f280000300800 */
[----:B------:R-:W5:Y:S01]  /*e080*/  LDL.LU R46, [R1+0x614] ;  /* 0x00061400012e7983 */ /* 0x000f620000300800 */
[----:B------:R-:W-:-:S03]  /*e090*/  FADD R11, R51, R11 ;  /* 0x0000000b330b7221 */ /* 0x000fc60000000000 */
[----:B------:R-:W4:Y:S01]  /*e0a0*/  LDL.LU R47, [R1+0x610] ;  /* 0x00061000012f7983 */ /* 0x000f220000300800 */
[----:B------:R-:W-:-:S03]  /*e0b0*/  FADD R12, R52, R12 ;  /* 0x0000000c340c7221 */ /* 0x000fc60000000000 */
        /* <DEDUP_REMOVED lines=132> */
[----:B------:R-:W5:Y:S04]  /*e900*/  LDL.LU R114, [R1+0x504] ;  /* 0x0005040001727983 */ /* 0x000f680000300800 */
[----:B------:R-:W5:Y:S01]  /*e910*/  LDL.LU R115, [R1+0x500] ;  /* 0x0005000001737983 */ /* 0x000f620000300800 */
[----:B------:R-:W-:Y:S01]  /*e920*/  FADD R206, R149, R206 ;  /* 0x000000ce95ce7221 */ /* 0x000fe20000000000 */
[----:B------:R-:W-:Y:S01]  /*e930*/  FADD R237, R118, R237 ;  /* 0x000000ed76ed7221 */ /* 0x000fe20000000000 */
[----:B------:R-:W-:Y:S01]  /*e940*/  FADD R236, R119, R236 ;  /* 0x000000ec77ec7221 */ /* 0x000fe20000000000 */
[----:B------:R0:W-:Y:S01]  /*e950*/  STL [R1+0x200], R116 ;  /* 0x0002007401007387 */ /* 0x0001e20000100800 */
[----:B------:R-:W-:Y:S01]  /*e960*/  FADD R235, R120, R235 ;  /* 0x000000eb78eb7221 */ /* 0x000fe20000000000 */
        /* <DEDUP_REMOVED lines=8> */
[----:B0-----:R-:W4:Y:S01]  /*e9f0*/  LDL.LU R116, [R1+0x1b4] ;  /* 0x0001b40001747983 */ /* 0x001f220000300800 */
[----:B------:R-:W-:Y:S01]  /*ea00*/  FADD R226, R129, R226 ;  /* 0x000000e281e27221 */ /* 0x000fe20000000000 */
[----:B------:R-:W-:Y:S01]  /*ea10*/  FADD R225, R130, R225 ;  /* 0x000000e182e17221 */ /* 0x000fe20000000000 */
[----:B------:R-:W-:Y:S01]  /*ea20*/  FADD R224, R131, R224 ;  /* 0x000000e083e07221 */ /* 0x000fe20000000000 */
[----:B------:R-:W4:Y:S01]  /*ea30*/  LDL.LU R148, [R1+0x208] ;  /* 0x0002080001947983 */ /* 0x000f220000300800 */
[----:B------:R-:W-:Y:S01]  /*ea40*/  FADD R223, R132, R223 ;  /* 0x000000df84df7221 */ /* 0x000fe20000000000 */
[----:B------:R-:W-:Y:S01]  /*ea50*/  FADD R216, R139, R216 ;  /* 0x000000d88bd87221 */ /* 0x000fe20000000000 */
[----:B------:R-:W-:Y:S01]  /*ea60*/  FADD R222, R133, R222 ;  /* 0x000000de85de7221 */ /* 0x000fe20000000000 */
        /* <DEDUP_REMOVED lines=8> */
[----:B------:R-:W5:Y:S01]  /*eaf0*/  LDL.LU R149, [R1+0x20c] ;  /* 0x00020c0001957983 */ /* 0x000f620000300800 */
[----:B------:R-:W-:Y:S01]  /*eb00*/  FADD R212, R143, R212 ;  /* 0x000000d48fd47221 */ /* 0x000fe20000000000 */
[----:B------:R-:W-:Y:S01]  /*eb10*/  FADD R218, R137, R218 ;  /* 0x000000da89da7221 */ /* 0x000fe20000000000 */
[----:B------:R-:W-:Y:S01]  /*eb20*/  FADD R211, R144, R211 ;  /* 0x000000d390d37221 */ /* 0x000fe20000000000 */
[----:B------:R-:W5:Y:S01]  /*eb30*/  LDL.LU R118, [R1+0x1bc] ;  /* 0x0001bc0001767983 */ /* 0x000f620000300800 */
[----:B------:R-:W-:Y:S01]  /*eb40*/  FADD R217, R138, R217 ;  /* 0x000000d98ad97221 */ /* 0x000fe20000000000 */
[----:B------:R-:W-:Y:S01]  /*eb50*/  FADD R210, R145, R210 ;  /* 0x000000d291d27221 */ /* 0x000fe20000000000 */
[----:B---3--:R-:W-:Y:S01]  /*eb60*/  FADD R204, R151, R204 ;  /* 0x000000cc97cc7221 */ /* 0x008fe20000000000 */
[----:B------:R-:W3:Y:S01]  /*eb70*/  LDL.LU R0, [R1+0x210] ;  /* 0x0002100001007983 */ /* 0x000ee20000300800 */
[----:B------:R-:W-:Y:S01]  /*eb80*/  FADD R209, R146, R209 ;  /* 0x000000d192d17221 */ /* 0x000fe20000000000 */
[----:B--2---:R-:W-:Y:S01]  /*eb90*/  FADD R205, R150, R205 ;  /* 0x000000cd96cd7221 */ /* 0x004fe20000000000 */
[----:B------:R-:W-:Y:S01]  /*eba0*/  FADD R208, R147, R208 ;  /* 0x000000d093d07221 */ /* 0x000fe20000000000 */
[----:B------:R-:W2:Y:S04]  /*ebb0*/  LDL.LU R119, [R1+0x1c0] ;  /* 0x0001c00001777983 */ /* 0x000ea80000300800 */
[----:B0-----:R-:W2:Y:S04]  /*ebc0*/  LDL.LU R2, [R1+0x214] ;  /* 0x0002140001027983 */ /* 0x001ea80000300800 */
        /* <DEDUP_REMOVED lines=29> */
[----:B------:R-:W2:Y:S01]  /*eda0*/  LDL.LU R147, [R1+0x250] ;  /* 0x0002500001937983 */ /* 0x000ea20000300800 */
[----:B----4-:R-:W-:-:S03]  /*edb0*/  FADD R148, R116, R148 ;  /* 0x0000009474947221 */ /* 0x010fc60000000000 */
[----:B------:R-:W4:Y:S04]  /*edc0*/  LDL.LU R116, [R1+0x4fc] ;  /* 0x0004fc0001747983 */ /* 0x000f280000300800 */
[----:B------:R0:W-:Y:S01]  /*edd0*/  STL [R1+0x208], R148 ;  /* 0x0002089401007387 */ /* 0x0001e20000100800 */
[----:B-----5:R-:W-:-:S03]  /*ede0*/  FADD R149, R117, R149 ;  /* 0x0000009575957221 */ /* 0x020fc60000000000 */
[----:B0-----:R-:W5:Y:S04]  /*edf0*/  LDL.LU R148, [R1+0x254] ;  /* 0x0002540001947983 */ /* 0x001f680000300800 */
[----:B------:R-:W4:Y:S04]  /*ee00*/  LDL.LU R117, [R1+0x4f8] ;  /* 0x0004f80001757983 */ /* 0x000f280000300800 */
[----:B------:R0:W-:Y:S04]  /*ee10*/  STL [R1+0x20c], R149 ;  /* 0x00020c9501007387 */ /* 0x0001e80000100800 */
[----:B0-----:R-:W4:Y:S01]  /*ee20*/  LDL.LU R149, [R1+0x258] ;  /* 0x0002580001957983 */ /* 0x001f220000300800 */
[----:B---3--:R-:W-:Y:S01]  /*ee30*/  FADD R0, R118, R0 ;  /* 0x0000000076007221 */ /* 0x008fe20000000000 */
[----:B--2---:R-:W-:-:S02]  /*ee40*/  FADD R2, R119, R2 ;  /* 0x0000000277027221 */ /* 0x004fc40000000000 */
[----:B------:R-:W2:Y:S01]  /*ee50*/  LDL.LU R118, [R1+0x4f4] ;  /* 0x0004f40001767983 */ /* 0x000ea20000300800 */
[----:B------:R-:W-:-:S03]  /*ee60*/  FADD R121, R120, R121 ;  /* 0x0000007978797221 */ /* 0x000fc60000000000 */
[----:B------:R0:W-:Y:S01]  /*ee70*/  STL [R1+0x210], R0 ;  /* 0x0002100001007387 */ /* 0x0001e20000100800 */
[----:B------:R-:W-:-:S03]  /*ee80*/  FADD R123, R122, R123 ;  /* 0x0000007b7a7b7221 */ /* 0x000fc60000000000 */
[----:B0-----:R-:W3:Y:S04]  /*ee90*/  LDL.LU R0, [R1+0x25c] ;  /* 0x00025c0001007983 */ /* 0x001ee80000300800 */
[----:B------:R-:W2:Y:S04]  /*eea0*/  LDL.LU R119, [R1+0x4f0] ;  /* 0x0004f00001777983 */ /* 0x000ea80000300800 */
[----:B------:R0:W-:Y:S01]  /*eeb0*/  STL [R1+0x214], R2 ;  /* 0x0002140201007387 */ /* 0x0001e20000100800 */
[----:B------:R-:W-:Y:S01]  /*eec0*/  FADD R125, R124, R125 ;  /* 0x0000007d7c7d7221 */ /* 0x000fe20000000000 */
[----:B------:R-:W-:-:S02]  /*eed0*/  FADD R127, R126, R127 ;  /* 0x0000007f7e7f7221 */ /* 0x000fc40000000000 */
[----:B0-----:R-:W2:Y:S04]  /*eee0*/  LDL.LU R2, [R1+0x260] ;  /* 0x0002600001027983 */ /* 0x001ea80000300800 */
[----:B------:R-:W2:Y:S04]  /*eef0*/  LDL.LU R120, [R1+0x4ec] ;  /* 0x0004ec0001787983 */ /* 0x000ea80000300800 */
[----:B------:R0:W-:Y:S01]  /*ef00*/  STL [R1+0x218], R121 ;  /* 0x0002187901007387 */ /* 0x0001e20000100800 */
[----:B------:R-:W-:-:S03]  /*ef10*/  FADD R129, R128, R129 ;  /* 0x0000008180817221 */ /* 0x000fc60000000000 */
        /* <DEDUP_REMOVED lines=42> */
[----:B------:R0:W-:Y:S04]  /*f1c0*/  STL [R1+0x244], R144 ;  /* 0x0002449001007387 */ /* 0x0001e80000100800 */
[----:B0-----:R-:W2:Y:S04]  /*f1d0*/  LDL.LU R144, [R1+0x278] ;  /* 0x0002780001907983 */ /* 0x001ea80000300800 */
[----:B------:R-:W2:Y:S04]  /*f1e0*/  LDL.LU R138, [R1+0x4a4] ;  /* 0x0004a400018a7983 */ /* 0x000ea80000300800 */
[----:B------:R0:W-:Y:S04]  /*f1f0*/  STL [R1+0x248], R145 ;  /* 0x0002489101007387 */ /* 0x0001e80000100800 */
[----:B0-----:R-:W2:Y:S04]  /*f200*/  LDL.LU R145, [R1+0x27c] ;  /* 0x00027c0001917983 */ /* 0x001ea80000300800 */
[----:B------:R0:W-:Y:S01]  /*f210*/  STL [R1+0x24c], R146 ;  /* 0x00024c9201007387 */ /* 0x0001e20000100800 */
[----:B-----5:R-:W-:-:S03]  /*f220*/  FADD R148, R24, R148 ;  /* 0x0000009418947221 */ /* 0x020fc60000000000 */
[----:B0-----:R-:W5:Y:S04]  /*f230*/  LDL.LU R146, [R1+0x280] ;  /* 0x0002800001927983 */ /* 0x001f680000300800 */
[----:B------:R0:W-:Y:S04]  /*f240*/  STL [R1+0x250], R147 ;  /* 0x0002509301007387 */ /* 0x0001e80000100800 */
[----:B0-----:R-:W5:Y:S01]  /*f250*/  LDL.LU R147, [R1+0x284] ;  /* 0x0002840001937983 */ /* 0x001f620000300800 */
[----:B----4-:R-:W-:-:S03]  /*f260*/  FADD R149, R25, R149 ;  /* 0x0000009519957221 */ /* 0x010fc60000000000 */
[----:B------:R0:W-:Y:S04]  /*f270*/  STL [R1+0x254], R148 ;  /* 0x0002549401007387 */ /* 0x0001e80000100800 */
[----:B0-----:R-:W4:Y:S04]  /*f280*/  LDL.LU R148, [R1+0x288] ;  /* 0x0002880001947983 */ /* 0x001f280000300800 */
[----:B------:R0:W-:Y:S04]  /*f290*/  STL [R1+0x258], R149 ;  /* 0x0002589501007387 */ /* 0x0001e80000100800 */
[----:B0-----:R-:W4:Y:S04]  /*f2a0*/  LDL.LU R149, [R1+0x28c] ;  /* 0x00028c0001957983 */ /* 0x001f280000300800 */
[----:B------:R-:W4:Y:S01]  /*f2b0*/  LDL.LU R150, [R1+0x290] ;  /* 0x0002900001967983 */ /* 0x000f220000300800 */
[----:B---3--:R-:W-:-:S03]  /*f2c0*/  FADD R0, R26, R0 ;  /* 0x000000001a007221 */ /* 0x008fc60000000000 */
[----:B------:R-:W3:Y:S01]  /*f2d0*/  LDL.LU R151, [R1+0x294] ;  /* 0x0002940001977983 */ /* 0x000ee20000300800 */
[----:B--2---:R-:W-:-:S03]  /*f2e0*/  FADD R2, R27, R2 ;  /* 0x000000021b027221 */ /* 0x004fc60000000000 */
[----:B------:R0:W-:Y:S04]  /*f2f0*/  STL [R1+0x25c], R0 ;  /* 0x00025c0001007387 */ /* 0x0001e80000100800 */
[----:B------:R-:W2:Y:S04]  /*f300*/  LDL.LU R27, [R1+0x2c8] ;  /* 0x0002c800011b7983 */ /* 0x000ea80000300800 */
[----:B------:R-:W2:Y:S04]  /*f310*/  LDL.LU R26, [R1+0x2cc] ;  /* 0x0002cc00011a7983 */ /* 0x000ea80000300800 */
[----:B------:R1:W-:Y:S04]  /*f320*/  STL [R1+0x260], R2 ;  /* 0x0002600201007387 */ /* 0x0003e80000100800 */
[----:B------:R-:W2:Y:S04]  /*f330*/  LDL.LU R25, [R1+0x2d0] ;  /* 0x0002d00001197983 */ /* 0x000ea80000300800 */
[----:B------:R-:W2:Y:S04]  /*f340*/  LDL.LU R24, [R1+0x2d4] ;  /* 0x0002d40001187983 */ /* 0x000ea80000300800 */
[----:B0-----:R-:W2:Y:S04]  /*f350*/  LDL.LU R0, [R1+0x2d8] ;  /* 0x0002d80001007983 */ /* 0x001ea80000300800 */
[----:B-1----:R-:W2:Y:S01]  /*f360*/  LDL.LU R2, [R1+0x2dc] ;  /* 0x0002dc0001027983 */ /* 0x002ea20000300800 */
[----:B------:R-:W-:-:S05]  /*f370*/  FADD R139, R28, R139 ;  /* 0x0000008b1c8b7221 */ /* 0x000fca0000000000 */
[----:B------:R0:W-:Y:S04]  /*f380*/  STL [R1+0x264], R139 ;  /* 0x0002648b01007387 */ /* 0x0001e80000100800 */
[----:B0-----:R-:W2:Y:S01]  /*f390*/  LDL.LU R139, [R1+0x4a0] ;  /* 0x0004a000018b7983 */ /* 0x001ea20000300800 */
[----:B------:R-:W-:-:S03]  /*f3a0*/  FADD R140, R29, R140 ;  /* 0x0000008c1d8c7221 */ /* 0x000fc60000000000 */
[----:B------:R-:W2:Y:S04]  /*f3b0*/  LDL.LU R28, [R1+0x2c4] ;  /* 0x0002c400011c7983 */ /* 0x000ea80000300800 */
        /* <DEDUP_REMOVED lines=20> */
[----:B------:R0:W-:Y:S01]  /*f500*/  STL [R1+0x27c], R145 ;  /* 0x00027c9101007387 */ /* 0x0001e20000100800 */
[----:B-----5:R-:W-:-:S03]  /*f510*/  FADD R146, R35, R146 ;  /* 0x0000009223927221 */ /* 0x020fc60000000000 */
[----:B0-----:R-:W5:Y:S04]  /*f520*/  LDL.LU R145, [R1+0x488] ;  /* 0x0004880001917983 */ /* 0x001f680000300800 */
[----:B------:R-:W5:Y:S04]  /*f530*/  LDL.LU R34, [R1+0x2ac] ;  /* 0x0002ac0001227983 */ /* 0x000f680000300800 */
[----:B------:R0:W-:Y:S01]  /*f540*/  STL [R1+0x280], R146 ;  /* 0x0002809201007387 */ /* 0x0001e20000100800 */
[----:B------:R-:W-:-:S03]  /*f550*/  FADD R147, R36, R147 ;  /* 0x0000009324937221 */ /* 0x000fc60000000000 */
[----:B0-----:R-:W5:Y:S04]  /*f560*/  LDL.LU R146, [R1+0x484] ;  /* 0x0004840001927983 */ /* 0x001f680000300800 */
[----:B------:R-:W5:Y:S01]  /*f570*/  LDL.LU R35, [R1+0x2a8] ;  /* 0x0002a80001237983 */ /* 0x000f620000300800 */
[----:B----4-:R-:W-:-:S03]  /*f580*/  FADD R148, R37, R148 ;  /* 0x0000009425947221 */ /* 0x010fc60000000000 */
[----:B------:R0:W-:Y:S04]  /*f590*/  STL [R1+0x284], R147 ;  /* 0x0002849301007387 */ /* 0x0001e80000100800 */
[----:B0-----:R-:W4:Y:S01]  /*f5a0*/  LDL.LU R147, [R1+0x480] ;  /* 0x0004800001937983 */ /* 0x001f220000300800 */
[----:B------:R-:W-:-:S03]  /*f5b0*/  FADD R149, R38, R149 ;  /* 0x0000009526957221 */ /* 0x000fc60000000000 */
[----:B------:R-:W4:Y:S01]  /*f5c0*/  LDL.LU R36, [R1+0x2a4] ;  /* 0x0002a40001247983 */ /* 0x000f220000300800 */
[----:B------:R-:W-:-:S03]  /*f5d0*/  FADD R150, R39, R150 ;  /* 0x0000009627967221 */ /* 0x000fc60000000000 */
[----:B------:R0:W-:Y:S04]  /*f5e0*/  STL [R1+0x288], R148 ;  /* 0x0002889401007387 */ /* 0x0001e80000100800 */
[----:B0-----:R-:W4:Y:S04]  /*f5f0*/  LDL.LU R148, [R1+0x47c] ;  /* 0x00047c0001947983 */ /* 0x001f280000300800 */
[----:B------:R-:W4:Y:S04]  /*f600*/  LDL.LU R37, [R1+0x2a0] ;  /* 0x0002a00001257983 */ /* 0x000f280000300800 */
[----:B------:R0:W-:Y:S04]  /*f610*/  STL [R1+0x28c], R149 ;  /* 0x00028c9501007387 */ /* 0x0001e80000100800 */
[----:B0-----:R-:W4:Y:S04]  /*f620*/  LDL.LU R149, [R1+0x478] ;  /* 0x0004780001957983 */ /* 0x001f280000300800 */
[----:B------:R-:W4:Y:S04]  /*f630*/  LDL.LU R38, [R1+0x29c] ;  /* 0x00029c0001267983 */ /* 0x000f280000300800 */
[----:B------:R0:W-:Y:S04]  /*f640*/  STL [R1+0x290], R150 ;  /* 0x0002909601007387 */ /* 0x0001e80000100800 */
[----:B0-----:R-:W4:Y:S04]  /*f650*/  LDL.LU R150, [R1+0x474] ;  /* 0x0004740001967983 */ /* 0x001f280000300800 */
[----:B------:R-:W4:Y:S01]  /*f660*/  LDL.LU R39, [R1+0x298] ;  /* 0x0002980001277983 */ /* 0x000f220000300800 */
[----:B---3--:R-:W-:-:S05]  /*f670*/  FADD R151, R40, R151 ;  /* 0x0000009728977221 */ /* 0x008fca0000000000 */
[----:B------:R0:W-:Y:S01]  /*f680*/  STL [R1+0x294], R151 ;  /* 0x0002949701007387 */ /* 0x0001e20000100800 */
[----:B--2---:R-:W-:-:S03]  /*f690*/  FADD R27, R53, R27 ;  /* 0x0000001b351b7221 */ /* 0x004fc60000000000 */
[----:B0-----:R-:W2:Y:S01]  /*f6a0*/  LDL.LU R151, [R1+0x470] ;  /* 0x0004700001977983 */ /* 0x001ea20000300800 */
        /* <DEDUP_REMOVED lines=11> */
[----:B-----5:R-:W-:Y:S01]  /*f760*/  FADD R34, R46, R34 ;  /* 0x000000222e227221 */ /* 0x020fe20000000000 */
[----:B------:R-:W-:Y:S01]  /*f770*/  FADD R35, R45, R35 ;  /* 0x000000232d237221 */ /* 0x000fe20000000000 */
[----:B----4-:R-:W-:Y:S01]  /*f780*/  FADD R36, R44, R36 ;  /* 0x000000242c247221 */ /* 0x010fe20000000000 */
[----:B------:R-:W-:Y:S01]  /*f790*/  FADD R37, R43, R37 ;  /* 0x000000252b257221 */ /* 0x000fe20000000000 */
[----:B------:R-:W-:Y:S01]  /*f7a0*/  FADD R38, R42, R38 ;  /* 0x000000262a267221 */ /* 0x000fe20000000000 */
[----:B------:R-:W-:-:S05]  /*f7b0*/  FADD R39, R41, R39 ;  /* 0x0000002729277221 */ /* 0x000fca0000000000 */
[----:B------:R0:W-:Y:S04]  /*f7c0*/  STL [R1+0x298], R39 ;  /* 0x0002982701007387 */ /* 0x0001e80000100800 */
        /* <DEDUP_REMOVED lines=14> */
[----:B------:R-:W2:Y:S04]  /*f8b0*/  LDL.LU R52, [R1+0x2e0] ;  /* 0x0002e00001347983 */ /* 0x000ea80000300800 */
[----:B------:R2:W-:Y:S04]  /*f8c0*/  STL [R1+0x2d4], R24 ;  /* 0x0002d41801007387 */ /* 0x0005e80000100800 */
[----:B------:R-:W2:Y:S04]  /*f8d0*/  LDL.LU R51, [R1+0x2e4] ;  /* 0x0002e40001337983 */ /* 0x000ea80000300800 */
[----:B------:R2:W-:Y:S04]  /*f8e0*/  STL [R1+0x2d8], R0 ;  /* 0x0002d80001007387 */ /* 0x0005e80000100800 */
        /* <DEDUP_REMOVED lines=13> */
[----:B-1----:R-:W2:Y:S04]  /*f9c0*/  LDL.LU R38, [R1+0x318] ;  /* 0x0003180001267983 */ /* 0x002ea80000300800 */
[----:B---3--:R-:W3:Y:S04]  /*f9d0*/  LDL.LU R37, [R1+0x31c] ;  /* 0x00031c0001257983 */ /* 0x008ee80000300800 */
[----:B----4-:R-:W4:Y:S04]  /*f9e0*/  LDL.LU R36, [R1+0x320] ;  /* 0x0003200001247983 */ /* 0x010f280000300800 */
[----:B-----5:R-:W5:Y:S04]  /*f9f0*/  LDL.LU R35, [R1+0x324] ;  /* 0x0003240001237983 */ /* 0x020f680000300800 */
[----:B--2---:R-:W2:Y:S04]  /*fa00*/  LDL.LU R34, [R1+0x328] ;  /* 0x0003280001227983 */ /* 0x004ea80000300800 */
        /* <DEDUP_REMOVED lines=12> */
[----:B------:R-:W-:Y:S01]  /*fad0*/  FADD R52, R59, R52 ;  /* 0x000000343b347221 */ /* 0x000fe20000000000 */
        /* <DEDUP_REMOVED lines=28> */
[----:B---3--:R-:W-:-:S03]  /*fca0*/  FADD R37, R74, R37 ;  /* 0x000000254a257221 */ /* 0x008fc60000000000 */
[----:B------:R3:W-:Y:S01]  /*fcb0*/  STL [R1+0x318], R38 ;  /* 0x0003182601007387 */ /* 0x0007e20000100800 */
[----:B----4-:R-:W-:-:S03]  /*fcc0*/  FADD R36, R75, R36 ;  /* 0x000000244b247221 */ /* 0x010fc60000000000 */
[----:B------:R4:W-:Y:S01]  /*fcd0*/  STL [R1+0x31c], R37 ;  /* 0x00031c2501007387 */ /* 0x0009e20000100800 */
[----:B-----5:R-:W-:-:S03]  /*fce0*/  FADD R35, R76, R35 ;  /* 0x000000234c237221 */ /* 0x020fc60000000000 */
[----:B------:R5:W-:Y:S01]  /*fcf0*/  STL [R1+0x320], R36 ;  /* 0x0003202401007387 */ /* 0x000be20000100800 */
[----:B--2---:R-:W-:-:S03]  /*fd00*/  FADD R34, R77, R34 ;  /* 0x000000224d227221 */ /* 0x004fc60000000000 */
        /* <DEDUP_REMOVED lines=22> */
[----:B0-----:R-:W2:Y:S01]  /*fe70*/  LDL.LU R52, [R1+0x35c] ;  /* 0x00035c0001347983 */ /* 0x001ea20000300800 */
[----:B------:R-:W-:-:S03]  /*fe80*/  FADD R2, R89, R2 ;  /* 0x0000000259027221 */ /* 0x000fc60000000000 */
[----:B------:R0:W-:Y:S04]  /*fe90*/  STL [R1+0x350], R24 ;  /* 0x0003501801007387 */ /* 0x0001e80000100800 */
[----:B-1----:R-:W2:Y:S04]  /*fea0*/  LDL.LU R51, [R1+0x360] ;  /* 0x0003600001337983 */ /* 0x002ea80000300800 */
        /* <DEDUP_REMOVED lines=181> */
[----:B------:R-:W-:Y:S01]  /*10a00*/  FADD R0, R150, R0 ;  /* 0x0000000096007221 */ /* 0x000fe20000000000 */
[----:B------:R-:W-:-:S05]  /*10a10*/  FADD R2, R2, R151 ;  /* 0x0000009702027221 */ /* 0x000fca0000000000 */
[----:B------:R0:W-:Y:S04]  /*10a20*/  STL [R1+0x450], R2 ;  /* 0x0004500201007387 */ /* 0x0001e80000100800 */
[----:B------:R0:W-:Y:S04]  /*10a30*/  STL [R1+0x448], R24 ;  /* 0x0004481801007387 */ /* 0x0001e80000100800 */
[----:B------:R0:W-:Y:S02]  /*10a40*/  STL [R1+0x44c], R0 ;  /* 0x00044c0001007387 */ /* 0x0001e40000100800 */
.L_x_32:
[----:B0-----:R-:W0:Y:S02]  /*10a50*/  LDC R0, c[0x0][0x28c] ;  /* 0x0000a300ff007b82 */ /* 0x001e240000000800 */
[----:B0-----:R-:W-:-:S13]  /*10a60*/  ISETP.GE.AND P1, PT, R0, 0x1, PT ;  /* 0x000000010000780c */ /* 0x001fda0003f26270 */
[----:B------:R-:W-:Y:S05]  /*10a70*/  @!P1 BRA `(.L_x_33) ;  /* 0x0000000000649947 */ /* 0x000fea0003800000 */
[----:B------:R-:W-:-:S06]  /*10a80*/  UISETP.NE.AND UP0, UPT, UR22, 0x3, UPT ;  /* 0x000000031600788c */ /* 0x000fcc000bf05270 */
[----:B------:R-:W-:-:S13]  /*10a90*/  PLOP3.LUT P1, PT, PT, PT, UP0, 0x80, 0x0 ;  /* 0x000000000000781c */ /* 0x000fda0003f2f008 */
[----:B------:R-:W-:Y:S05]  /*10aa0*/  @!P1 BRA `(.L_x_34) ;  /* 0x0000000000049947 */ /* 0x000fea0003800000 */
[----:B------:R-:W-:Y:S01]  /*10ab0*/  BPT.TRAP 0x1 ;  /* 0x000000040000795c */ /* 0x000fe20000300000 */
.L_x_34:
[----:B------:R-:W-:Y:S04]  /*10ac0*/  BSSY B0, `(.L_x_35) ;  /* 0x0000010000007945 */ /* 0x000fe80003800000 */
[----:B------:R-:W-:Y:S05]  /*10ad0*/  @!P0 BRA `(.L_x_36) ;  /* 0x0000000000388947 */ /* 0x000fea0003800000 */
[----:B------:R-:W2:Y:S01]  /*10ae0*/  LDL R2, [R1+0x454] ;  /* 0x0004540001027983 */ /* 0x000ea20000100800 */
[----:B------:R-:W-:-:S04]  /*10af0*/  UISETP.LT.AND UP0, UPT, UR9, 0x1, UPT ;  /* 0x000000010900788c */ /* 0x000fc8000bf01270 */
[----:B------:R-:W-:-:S04]  /*10b00*/  USEL UR8, UR9, 0x1, UP0 ;  /* 0x0000000109087887 */ /* 0x000fc80008000000 */
[----:B------:R-:W-:-:S04]  /*10b10*/  UIADD3 UR8, UR5, UR9, -UR8 ;  /* 0x0000000905087290 */ /* 0x000fc8000fffe808 */
[----:B------:R-:W-:-:S04]  /*10b20*/  UIMAD.WIDE.U32 UR6, UR8, 0x24924925, URZ ;  /* 0x24924925080678a5 */ /* 0x000fc8000f8e003f */
[----:B------:R-:W-:-:S04]  /*10b30*/  UIADD3 UR6, UR8, -UR7, URZ ;  /* 0x8000000708067290 */ /* 0x000fc8000fffe03f */
[----:B------:R-:W-:-:S04]  /*10b40*/  ULEA.HI UR6, UR6, UR7, URZ, 0x1f ;  /* 0x0000000706067291 */ /* 0x000fc8000f8ff83f */
[----:B------:R-:W-:-:S04]  /*10b50*/  USHF.R.U32.HI UR6, URZ, 0x2, UR6 ;  /* 0x000000023f067899 */ /* 0x000fc80008011606 */
[----:B------:R-:W-:-:S04]  /*10b60*/  UIMAD UR6, UR6, -0x7, UR8 ;  /* 0xfffffff9060678a4 */ /* 0x000fc8000f8e0208 */
[----:B------:R-:W-:-:S04]  /*10b70*/  ULEA UR6, UR6, UR11, 0x3 ;  /* 0x0000000b06067291 */ /* 0x000fc8000f8e183f */
[----:B------:R-:W-:-:S06]  /*10b80*/  UIADD3 UR6, UR6, 0x38, URZ ;  /* 0x0000003806067890 */ /* 0x000fcc000fffe03f */
[----:B------:R-:W-:-:S05]  /*10b90*/  IMAD.U32 R0, RZ, RZ, UR6 ;  /* 0x00000006ff007e24 */ /* 0x000fca000f8e00ff */
[----:B--2---:R-:W-:-:S04]  /*10ba0*/  PRMT R0, R2, 0x654, R0 ;  /* 0x0000065402007816 */ /* 0x004fc80000000000 */
[----:B------:R0:W-:Y:S03]  /*10bb0*/  SYNCS.ARRIVE.TRANS64.RED.A1T0 RZ, [R0+URZ], RZ ;  /* 0x000000ff00ff79a7 */ /* 0x0001e6000810043f */
.L_x_36:
[----:B------:R-:W-:Y:S05]  /*10bc0*/  BSYNC B0 ;  /* 0x0000000000007941 */ /* 0x000fea0003800000 */
.L_x_35:
[----:B------:R-:W-:-:S06]  /*10bd0*/  UISETP.GT.U32.AND UP0, UPT, UR13, 0x1, UPT ;  /* 0x000000010d00788c */ /* 0x000fcc000bf04070 */
[----:B------:R-:W-:-:S13]  /*10be0*/  PLOP3.LUT P1, PT, PT, PT, UP0, 0x80, 0x0 ;  /* 0x000000000000781c */ /* 0x000fda0003f2f008 */
[----:B------:R-:W-:Y:S05]  /*10bf0*/  @P1 BRA `(.L_x_33) ;  /* 0x0000000000041947 */ /* 0x000fea0003800000 */
[----:B------:R-:W-:Y:S01]  /*10c00*/  BPT.TRAP 0x1 ;  /* 0x000000040000795c */ /* 0x000fe20000300000 */
.L_x_33:
[----:B------:R-:W2:Y:S01]  /*10c10*/  LDL.LU R27, [R1+0x464] ;  /* 0x00046400011b7983 */ /* 0x000ea20000300800 */
[----:B------:R-:W3:Y:S01]  /*10c20*/  LDC R24, c[0x0][0x288] ;  /* 0x0000a200ff187b82 */ /* 0x000ee20000000800 */
[----:B------:R-:W4:Y:S01]  /*10c30*/  S2R R26, SR_TID.X ;  /* 0x00000000001a7919 */ /* 0x000f220000002100 */
[----:B------:R-:W-:Y:S01]  /*10c40*/  UIADD3 UR8, UR9, UR5, URZ ;  /* 0x0000000509087290 */ /* 0x000fe2000fffe03f */
[----:B------:R-:W-:Y:S01]  /*10c50*/  ULDC UR6, c[0x0][0x284] ;  /* 0x0000a10000067ab9 */ /* 0x000fe20000000800 */
[----:B------:R-:W0:Y:S02]  /*10c60*/  LDL.LU R25, [R1+0x460] ;  /* 0x0004600001197983 */ /* 0x000e240000300800 */
[----:B------:R-:W-:Y:S01]  /*10c70*/  UISETP.GT.U32.AND UP0, UPT, UR8, 0x6, UPT ;  /* 0x000000060800788c */ /* 0x000fe2000bf04070 */
[----:B------:R-:W-:Y:S01]  /*10c80*/  IMAD.MOV.U32 R40, RZ, RZ, -0x1 ;  /* 0xffffffffff287424 */ /* 0x000fe200078e00ff */
[----:B------:R-:W-:Y:S02]  /*10c90*/  USHF.R.S32.HI UR11, URZ, 0x1f, UR10 ;  /* 0x0000001f3f0b7899 */ /* 0x000fe4000801140a */
[----:B------:R-:W-:-:S02]  /*10ca0*/  UISETP.LT.U32.AND UP0, UPT, UR9, 0x7, UP0 ;  /* 0x000000070900788c */ /* 0x000fc40008701070 */
[----:B------:R-:W-:Y:S01]  /*10cb0*/  UISETP.GE.U32.AND UP1, UPT, UR9, 0x7, UPT ;  /* 0x000000070900788c */ /* 0x000fe2000bf26070 */
[----:B------:R-:W-:Y:S01]  /*10cc0*/  ULDC.64 UR16, c[0x0][0x5d0] ;  /* 0x0001740000107ab9 */ /* 0x000fe20000000a00 */
[----:B------:R-:W-:-:S04]  /*10cd0*/  USEL UR12, URZ, 0x1, !UP0 ;  /* 0x000000013f0c7887 */ /* 0x000fc8000c000000 */
[----:B------:R-:W-:Y:S01]  /*10ce0*/  ULOP3.LUT UR4, UR4, UR12, URZ, 0x3c, !UPT ;  /* 0x0000000c04047292 */ /* 0x000fe2000f8e3c3f */
[C---:B----4-:R-:W-:Y:S01]  /*10cf0*/  LOP3.LUT R2, R26.reuse, 0x3, RZ, 0xc0, !PT ;  /* 0x000000031a027812 */ /* 0x050fe200078ec0ff */
[----:B------:R-:W-:Y:S01]  /*10d00*/  IMAD.SHL.U32 R32, R26, 0x2, RZ ;  /* 0x000000021a207824 */ /* 0x000fe200078e00ff */
[----:B------:R-:W-:-:S03]  /*10d10*/  SHF.R.U32.HI R34, RZ, 0x7, R26 ;  /* 0x00000007ff227819 */ /* 0x000fc6000001161a */
[----:B---3--:R-:W-:Y:S01]  /*10d20*/  IMAD R2, R2, -0x2, R24 ;  /* 0xfffffffe02027824 */ /* 0x008fe200078e0218 */
[----:B------:R-:W-:Y:S02]  /*10d30*/  LOP3.LUT R34, R34, 0x1, RZ, 0xc0, !PT ;  /* 0x0000000122227812 */ /* 0x000fe400078ec0ff */
[----:B------:R-:W-:-:S03]  /*10d40*/  LOP3.LUT R32, R32, 0x6, RZ, 0xc0, !PT ;  /* 0x0000000620207812 */ /* 0x000fc600078ec0ff */
[----:B------:R-:W-:Y:S02]  /*10d50*/  IMAD.SHL.U32 R35, R34, 0x40, RZ ;  /* 0x0000004022237824 */ /* 0x000fe400078e00ff */
[----:B--2---:R-:W-:-:S04]  /*10d60*/  IMAD.WIDE R38, R27, 0x100, RZ ;  /* 0x000001001b267825 */ /* 0x004fc800078e02ff */
[----:B0-----:R-:W-:Y:S01]  /*10d70*/  IMAD.SHL.U32 R0, R25, 0x100, RZ ;  /* 0x0000010019007824 */ /* 0x001fe200078e00ff */
[----:B------:R-:W-:-:S04]  /*10d80*/  PRMT R32, R32, 0x6540, R25 ;  /* 0x0000654020207816 */ /* 0x000fc80000000019 */
[----:B------:R-:W-:Y:S01]  /*10d90*/  ISETP.GE.AND P1, PT, R0, R24, PT ;  /* 0x000000180000720c */ /* 0x000fe20003f26270 */
[----:B------:R-:W-:Y:S01]  /*10da0*/  IMAD.IADD R0, R2, 0x1, -R0 ;  /* 0x0000000102007824 */ /* 0x000fe200078e0a00 */
[----:B------:R-:W-:Y:S02]  /*10db0*/  SHF.R.U32.HI R2, RZ, 0x2, R26 ;  /* 0x00000002ff027819 */ /* 0x000fe4000001161a */
[----:B------:R-:W-:Y:S01]  /*10dc0*/  LOP3.LUT R24, R26, 0x60, RZ, 0xc0, !PT ;  /* 0x000000601a187812 */ /* 0x000fe200078ec0ff */
[----:B------:R-:W-:Y:S01]  /*10dd0*/  IMAD.U32 R26, RZ, RZ, UR16 ;  /* 0x00000010ff1a7e24 */ /* 0x000fe2000f8e00ff */
[----:B------:R-:W-:Y:S02]  /*10de0*/  LOP3.LUT R2, R2, 0x7, RZ, 0xc0, !PT ;  /* 0x0000000702027812 */ /* 0x000fe400078ec0ff */
[----:B------:R-:W-:Y:S02]  /*10df0*/  SHF.R.U32.HI R24, RZ, 0x1, R24 ;  /* 0x00000001ff187819 */ /* 0x000fe40000011618 */
[----:B------:R-:W-:-:S02]  /*10e00*/  LOP3.LUT R35, R35, 0x40, R2, 0xe2, !PT ;  /* 0x0000004023237812 */ /* 0x000fc400078ee202 */
[----:B------:R-:W-:Y:S02]  /*10e10*/  IADD3 R2, RZ, -R24, -R2 ;  /* 0x80000018ff027210 */ /* 0x000fe40007ffe802 */
[----:B------:R-:W-:Y:S02]  /*10e20*/  SHF.R.S32.HI R33, RZ, 0x1f, R32 ;  /* 0x0000001fff217819 */ /* 0x000fe40000011420 */
[----:B------:R-:W-:Y:S01]  /*10e30*/  LOP3.LUT R35, R38, R35, R24, 0xfe, !PT ;  /* 0x0000002326237212 */ /* 0x000fe200078efe18 */
[----:B------:R-:W-:Y:S02]  /*10e40*/  IMAD R34, R34, -0x40, R2 ;  /* 0xffffffc022227824 */ /* 0x000fe400078e0202 */
[----:B------:R-:W-:Y:S02]  /*10e50*/  IMAD.SHL.U32 R2, R27, 0x100, RZ ;  /* 0x000001001b027824 */ /* 0x000fe400078e00ff */
[----:B------:R-:W-:-:S03]  /*10e60*/  IMAD.WIDE.U32 R26, R26, UR10, R32 ;  /* 0x0000000a1a1a7c25 */ /* 0x000fc6000f8e0020 */
[C---:B------:R-:W-:Y:S02]  /*10e70*/  IADD3 R34, -R2.reuse, UR6, R34 ;  /* 0x0000000602227c10 */ /* 0x040fe4000fffe122 */
[----:B------:R-:W-:Y:S01]  /*10e80*/  ISETP.GE.OR P1, PT, R2, UR6, P1 ;  /* 0x0000000602007c0c */ /* 0x000fe20008f26670 */
[----:B------:R-:W-:Y:S02]  /*10e90*/  UIMAD.WIDE.U32 UR6, UR8, 0x24924925, URZ ;  /* 0x24924925080678a5 */ /* 0x000fe4000f8e003f */
[----:B------:R-:W-:Y:S02]  /*10ea0*/  UIMAD UR6, UR11, UR16, URZ ;  /* 0x000000100b0672a4 */ /* 0x000fe4000f8e023f */
[----:B------:R-:W-:Y:S02]  /*10eb0*/  UIADD3 UR5, UR8, -UR7, URZ ;  /* 0x8000000708057290 */ /* 0x000fe4000fffe03f */
[----:B------:R-:W-:Y:S02]  /*10ec0*/  UIMAD UR6, UR10, UR17, UR6 ;  /* 0x000000110a0672a4 */ /* 0x000fe4000f8e0206 */
[----:B------:R-:W-:-:S04]  /*10ed0*/  ULEA.HI UR5, UR5, UR7, URZ, 0x1f ;  /* 0x0000000705057291 */ /* 0x000fc8000f8ff83f */
[----:B------:R-:W-:Y:S01]  /*10ee0*/  USHF.R.U32.HI UR5, URZ, 0x2, UR5 ;  /* 0x000000023f057899 */ /* 0x000fe20008011605 */
[----:B------:R-:W-:-:S03]  /*10ef0*/  VIADD R27, R27, UR6 ;  /* 0x000000061b1b7c36 */ /* 0x000fc60008000000 */
[----:B------:R-:W-:Y:S02]  /*10f00*/  @UP1 ULOP3.LUT UR4, UR4, 0x1, UR5, 0x78, !UPT ;  /* 0x0000000104041892 */ /* 0x000fe4000f8e7805 */
[----:B------:R-:W-:Y:S01]  /*10f10*/  UIMAD UR5, UR5, -0x7, UR8 ;  /* 0xfffffff9050578a4 */ /* 0x000fe2000f8e0208 */
[----:B------:R-:W-:Y:S11]  /*10f20*/  @P1 BRA `(.L_x_37) ;  /* 0x0000012400b41947 */ /* 0x000ff60003800000 */
[----:B------:R-:W0:Y:S01]  /*10f30*/  LDC.64 R28, c[0x0][0x5c8] ;  /* 0x00017200ff1c7b82 */ /* 0x000e220000000a00 */
[----:B------:R-:W-:Y:S01]  /*10f40*/  ULDC.64 UR6, c[0x0][0x5c0] ;  /* 0x0001700000067ab9 */ /* 0x000fe20000000a00 */
[----:B------:R-:W-:Y:S01]  /*10f50*/  BSSY B0, `(.L_x_37) ;  /* 0x000126a000007945 */ /* 0x000fe20003800000 */
[-C--:B0-----:R-:W-:Y:S01]  /*10f60*/  IMAD R2, R39, R28.reuse, RZ ;  /* 0x0000001c27027224 */ /* 0x081fe200078e02ff */
[----:B------:R-:W-:Y:S01]  /*10f70*/  SHF.L.U64.HI R36, R28, 0x3, R29 ;  /* 0x000000031c247819 */ /* 0x000fe2000001021d */
[----:B------:R-:W-:-:S04]  /*10f80*/  IMAD.WIDE.U32 R26, R35, R28, R26 ;  /* 0x0000001c231a7225 */ /* 0x000fc800078e001a */
[----:B------:R-:W-:Y:S01]  /*10f90*/  IMAD R2, R35, R29, R2 ;  /* 0x0000001d23027224 */ /* 0x000fe200078e0202 */
[----:B------:R-:W-:Y:S02]  /*10fa0*/  LEA R30, P2, R28, R26, 0x7 ;  /* 0x0000001a1c1e7211 */ /* 0x000fe400078438ff */
[----:B------:R-:W-:Y:S01]  /*10fb0*/  IADD3 R24, P1, R26, UR6, RZ ;  /* 0x000000061a187c10 */ /* 0x000fe2000ff3e0ff */
[----:B------:R-:W-:Y:S02]  /*10fc0*/  IMAD.IADD R2, R27, 0x1, R2 ;  /* 0x000000011b027824 */ /* 0x000fe400078e0202 */
[----:B------:R-:W-:-:S03]  /*10fd0*/  IMAD.SHL.U32 R27, R28, 0x8, RZ ;  /* 0x000000081c1b7824 */ /* 0x000fc600078e00ff */
[----:B------:R-:W-:Y:S02]  /*10fe0*/  LEA.HI.X R31, R28, R2, R29, 0x7, P2 ;  /* 0x000000021c1f7211 */ /* 0x000fe400010f3c1d */
[--C-:B------:R-:W-:Y:S02]  /*10ff0*/  IADD3 R26, P5, P6, R26, UR6, R27.reuse ;  /* 0x000000061a1a7c10 */ /* 0x100fe4000febe01b */
[----:B------:R-:W-:Y:S02]  /*11000*/  IADD3 R28, P2, P3, R30, UR6, R27 ;  /* 0x000000061e1c7c10 */ /* 0x000fe4000fb5e01b */
[C---:B------:R-:W-:Y:S02]  /*11010*/  IADD3.X R27, R2.reuse, UR7, R36, P5, P6 ;  /* 0x00000007021b7c10 */ /* 0x040fe4000afec424 */
[----:B------:R-:W-:Y:S02]  /*11020*/  FSETP.NEU.AND P5, PT, RZ, UR21, PT ;  /* 0x00000015ff007c0b */ /* 0x000fe4000bfad000 */
[----:B------:R-:W-:-:S02]  /*11030*/  IADD3.X R25, R2, UR7, RZ, P1, !PT ;  /* 0x0000000702197c10 */ /* 0x000fc40008ffe4ff */
[----:B------:R-:W-:Y:S02]  /*11040*/  IADD3 R30, P1, R30, UR6, RZ ;  /* 0x000000061e1e7c10 */ /* 0x000fe4000ff3e0ff */
[C---:B------:R-:W-:Y:S02]  /*11050*/  IADD3.X R29, R31.reuse, UR7, R36, P2, P3 ;  /* 0x000000071f1d7c10 */ /* 0x040fe400097e6424 */
[----:B------:R-:W-:-:S05]  /*11060*/  IADD3.X R31, R31, UR7, RZ, P1, !PT ;  /* 0x000000071f1f7c10 */ /* 0x000fca0008ffe4ff */
[----:B------:R-:W-:Y:S05]  /*11070*/  @!P5 BRA `(.L_x_38) ;  /* 0x000000d800f8d947 */ /* 0x000fea0003800000 */
[----:B------:R-:W-:Y:S01]  /*11080*/  ULDC.64 UR6, c[0x0][0x5b8] ;  /* 0x00016e0000067ab9 */ /* 0x000fe20000000a00 */
[----:B------:R-:W-:Y:S01]  /*11090*/  BSSY B1, `(.L_x_39) ;  /* 0x0000013000017945 */ /* 0x000fe20003800000 */
[----:B------:R-:W-:Y:S01]  /*110a0*/  IMAD.U32 R2, RZ, RZ, UR6 ;  /* 0x00000006ff027e24 */ /* 0x000fe2000f8e00ff */
[----:B------:R-:W-:-:S03]  /*110b0*/  UIMAD UR6, UR11, UR6, URZ ;  /* 0x000000060b0672a4 */ /* 0x000fc6000f8e023f */
[----:B------:R-:W-:Y:S01]  /*110c0*/  IMAD.WIDE.U32 R32, R2, UR10, R32 ;  /* 0x0000000a02207c25 */ /* 0x000fe2000f8e0020 */
[----:B------:R-:W-:-:S03]  /*110d0*/  UIMAD UR6, UR10, UR7, UR6 ;  /* 0x000000070a0672a4 */ /* 0x000fc6000f8e0206 */
[----:B------:R-:W-:Y:S01]  /*110e0*/  IMAD.MOV.U32 R36, RZ, RZ, R32 ;  /* 0x000000ffff247224 */ /* 0x000fe200078e0020 */
[----:B------:R-:W-:Y:S02]  /*110f0*/  ULDC.64 UR10, c[0x0][0x5a8] ;  /* 0x00016a00000a7ab9 */ /* 0x000fe40000000a00 */
[----:B------:R-:W-:Y:S01]  /*11100*/  VIADD R37, R33, UR6 ;  /* 0x0000000621257c36 */ /* 0x000fe20008000000 */
[----:B------:R-:W-:Y:S02]  /*11110*/  ULDC.64 UR6, c[0x0][0x5b0] ;  /* 0x00016c0000067ab9 */ /* 0x000fe40000000a00 */
[----:B------:R-:W-:Y:S02]  /*11120*/  IMAD R2, R39, UR6, RZ ;  /* 0x0000000627027c24 */ /* 0x000fe4000f8e02ff */
[----:B------:R-:W-:-:S04]  /*11130*/  IMAD.WIDE.U32 R32, R35, UR6, R36 ;  /* 0x0000000623207c25 */ /* 0x000fc8000f8e0024 */
[----:B------:R-:W-:Y:S01]  /*11140*/  IMAD R2, R35, UR7, R2 ;  /* 0x0000000723027c24 */ /* 0x000fe2000f8e0202 */
[----:B------:R-:W-:-:S04]  /*11150*/  IADD3 R32, P1, R32, UR10, RZ ;  /* 0x0000000a20207c10 */ /* 0x000fc8000ff3e0ff */
[--C-:B------:R-:W-:Y:S02]  /*11160*/  IADD3.X R33, R33, UR11, R2.reuse, P1, !PT ;  /* 0x0000000b21217c10 */ /* 0x100fe40008ffe402 */
[----:B------:R-:W-:Y:S02]  /*11170*/  ISETP.GE.AND P1, PT, R34, 0x1, PT ;  /* 0x000000012200780c */ /* 0x000fe40003f26270 */
[----:B------:R-:W-:Y:S02]  /*11180*/  PRMT R2, RZ, 0x7610, R2 ;  /* 0x00007610ff027816 */ /* 0x000fe40000000002 */
[----:B------:R-:W-:-:S13]  /*11190*/  ISETP.LT.OR P2, PT, R0, 0x1, !P1 ;  /* 0x000000010000780c */ /* 0x000fda0004f41670 */
[----:B------:R-:W-:Y:S05]  /*111a0*/  @P2 BRA `(.L_x_40) ;  /* 0x0000000000042947 */ /* 0x000fea0003800000 */
[----:B------:R0:W5:Y:S02]  /*111b0*/  LDG.E.U8 R2, desc[UR14][R32.64] ;  /* 0x0000000e20027981 */ /* 0x000164000c1e1100 */
.L_x_40:
[----:B------:R-:W-:Y:S05]  /*111c0*/  BSYNC B1 ;  /* 0x0000000000017941 */ /* 0x000fea0003800000 */
.L_x_39:
[----:B-----5:R-:W-:Y:S01]  /*111d0*/  LOP3.LUT R2, R2, 0xff, RZ, 0xc0, !PT ;  /* 0x000000ff02027812 */ /* 0x020fe200078ec0ff */
[----:B------:R-:W-:Y:S03]  /*111e0*/  BSSY B1, `(.L_x_41) ;  /* 0x000000b000017945 */ /* 0x000fe60003800000 */
[----:B------:R-:W-:-:S05]  /*111f0*/  F2FP.F16.E5M2.UNPACK_B R2, R2 ;  /* 0x00000002ff02723e */ /* 0x000fca00020004ff */
[----:B------:R-:W-:-:S05]  /*11200*/  HADD2.F32 R2, -RZ, R2.H0_H0 ;  /* 0x20000002ff027230 */ /* 0x000fca0000004100 */
[----:B------:R-:W-:-:S04]  /*11210*/  FMUL R2, R2, UR21 ;  /* 0x0000001502027c20 */ /* 0x000fc80008400000 */
[--C-:B------:R-:W-:Y:S01]  /*11220*/  FFMA R3, R3, UR20, R2.reuse ;  /* 0x0000001403037c23 */ /* 0x100fe20008000002 */
[----:B------:R-:W-:-:S04]  /*11230*/  PRMT R2, RZ, 0x7610, R2 ;  /* 0x00007610ff027816 */ /* 0x000fc80000000002 */
[----:B------:R-:W-:-:S05]  /*11240*/  F2FP.SATFINITE.E5M2.F32.PACK_AB_MERGE_C R3, RZ, R3, RZ ;  /* 0x00000003ff03723e */ /* 0x000fca00048060ff */
[----:B------:R2:W-:Y:S01]  /*11250*/  @!P2 STG.E.U8 desc[UR14][R24.64], R3 ;  /* 0x000000031800a986 */ /* 0x0005e2000c10110e */
[----:B------:R-:W-:-:S13]  /*11260*/  ISETP.LT.OR P2, PT, R0, 0x2, !P1 ;  /* 0x000000020000780c */ /* 0x000fda0004f41670 */
[----:B--2---:R-:W-:Y:S05]  /*11270*/  @P2 BRA `(.L_x_42) ;  /* 0x0000000000042947 */ /* 0x004fea0003800000 */
[----:B------:R2:W5:Y:S02]  /*11280*/  LDG.E.U8 R2, desc[UR14][R32.64+0x1] ;  /* 0x0000010e20027981 */ /* 0x000564000c1e1100 */
.L_x_42:
[----:B------:R-:W-:Y:S05]  /*11290*/  BSYNC B1 ;  /* 0x0000000000017941 */ /* 0x000fea0003800000 */
.L_x_41:
[----:B-----5:R-:W-:Y:S01]  /*112a0*/  LOP3.LUT R2, R2, 0xff, RZ, 0xc0, !PT ;  /* 0x000000ff02027812 */ /* 0x020fe200078ec0ff */
[----:B------:R-:W-:Y:S03]  /*112b0*/  BSSY B1, `(.L_x_43) ;  /* 0x0000013000017945 */ /* 0x000fe60003800000 */
[----:B------:R-:W-:-:S05]  /*112c0*/  F2FP.F16.E5M2.UNPACK_B R2, R2 ;  /* 0x00000002ff02723e */ /* 0x000fca00020004ff */
[----:B------:R-:W-:-:S05]  /*112d0*/  HADD2.F32 R2, -RZ, R2.H0_H0 ;  /* 0x20000002ff027230 */ /* 0x000fca0000004100 */
[----:B------:R-:W-:-:S04]  /*112e0*/  FMUL R2, R2, UR21 ;  /* 0x0000001502027c20 */ /* 0x000fc80008400000 */
[----:B------:R-:W-:-:S05]  /*112f0*/  FFMA R4, R4, UR20, R2 ;  /* 0x0000001404047c23 */ /* 0x000fca0008000002 */
[----:B------:R-:W-:-:S05]  /*11300*/  F2FP.SATFINITE.E5M2.F32.PACK_AB_MERGE_C R4, RZ, R4, RZ ;  /* 0x00000004ff04723e */ /* 0x000fca00048060ff */
[----:B------:R3:W-:Y:S01]  /*11310*/  @!P2 STG.E.U8 desc[UR14][R24.64+0x1], R4 ;  /* 0x000001041800a986 */ /* 0x0007e2000c10110e */
[----:B------:R-:W-:-:S05]  /*11320*/  IADD3 R2, P2, R35, 0x8, RZ ;  /* 0x0000000823027810 */ /* 0x000fca0007f5e0ff */
[----:B------:R-:W-:-:S04]  /*11330*/  IMAD.X R3, RZ, RZ, R39, P2 ;  /* 0x000000ffff037224 */ /* 0x000fc800010e0627 */
[----:B------:R-:W-:-:S04]  /*11340*/  IMAD R3, R3, UR6, RZ ;  /* 0x0000000603037c24 */ /* 0x000fc8000f8e02ff */
[C---:B---3--:R-:W-:Y:S02]  /*11350*/  IMAD R4, R2.reuse, UR7, R3 ;  /* 0x0000000702047c24 */ /* 0x048fe4000f8e0203 */
[----:B------:R-:W-:-:S03]  /*11360*/  IMAD.WIDE.U32 R2, R2, UR6, R36 ;  /* 0x0000000602027c25 */ /* 0x000fc6000f8e0024 */
[----:B------:R-:W-:-:S04]  /*11370*/  IADD3 R2, P2, R2, UR10, RZ ;  /* 0x0000000a02027c10 */ /* 0x000fc8000ff5e0ff */
[--C-:B------:R-:W-:Y:S02]  /*11380*/  IADD3.X R3, R3, UR11, R4.reuse, P2, !PT ;  /* 0x0000000b03037c10 */ /* 0x100fe400097fe404 */
[----:B------:R-:W-:Y:S02]  /*11390*/  ISETP.GE.AND P2, PT, R34, 0x9, PT ;  /* 0x000000092200780c */ /* 0x000fe40003f46270 */
[----:B------:R-:W-:Y:S02]  /*113a0*/  PRMT R4, RZ, 0x7610, R4 ;  /* 0x00007610ff047816 */ /* 0x000fe40000000004 */
[----:B------:R-:W-:-:S13]  /*113b0*/  ISETP.LT.OR P3, PT, R0, 0x1, !P2 ;  /* 0x000000010000780c */ /* 0x000fda0005761670 */
[----:B------:R-:W-:Y:S05]  /*113c0*/  @P3 BRA `(.L_x_44) ;  /* 0x0000000000043947 */ /* 0x000fea0003800000 */
[----:B------:R3:W5:Y:S02]  /*113d0*/  LDG.E.U8 R4, desc[UR14][R2.64] ;  /* 0x0000000e02047981 */ /* 0x000764000c1e1100 */
.L_x_44:
[----:B------:R-:W-:Y:S05]  /*113e0*/  BSYNC B1 ;  /* 0x0000000000017941 */ /* 0x000fea0003800000 */
.L_x_43:
        /* <DEDUP_REMOVED lines=10> */
[----:B----4-:R-:W-:Y:S05]  /*11490*/  @P3 BRA `(.L_x_46) ;  /* 0x0000000000043947 */ /* 0x010fea0003800000 */
[----:B------:R4:W5:Y:S02]  /*114a0*/  LDG.E.U8 R4, desc[UR14][R2.64+0x1] ;  /* 0x0000010e02047981 */ /* 0x000964000c1e1100 */
.L_x_46:
[----:B------:R-:W-:Y:S05]  /*114b0*/  BSYNC B1 ;  /* 0x0000000000017941 */ /* 0x000fea0003800000 */
.L_x_45:
[----:B-----5:R-:W-:Y:S01]  /*114c0*/  LOP3.LUT R4, R4, 0xff, RZ, 0xc0, !PT ;  /* 0x000000ff04047812 */ /* 0x020fe200078ec0ff */
[----:B------:R-:W-:Y:S01]  /*114d0*/  BSSY B1, `(.L_x_47) ;  /* 0x000000b000017945 */ /* 0x000fe20003800000 */
[----:B------:R-:W-:Y:S02]  /*114e0*/  ISETP.LT.OR P5, PT, R0, 0x9, !P1 ;  /* 0x000000090000780c */ /* 0x000fe40004fa1670 */
[----:B------:R-:W-:-:S05]  /*114f0*/  F2FP.F16.E5M2.UNPACK_B R4, R4 ;  /* 0x00000004ff04723e */ /* 0x000fca00020004ff */
[----:B------:R-:W-:-:S05]  /*11500*/  HADD2.F32 R4, -RZ, R4.H0_H0 ;  /* 0x20000004ff047230 */ /* 0x000fca0000004100 */
[----:B------:R-:W-:-:S04]  /*11510*/  FMUL R4, R4, UR21 ;  /* 0x0000001504047c20 */ /* 0x000fc80008400000 */
[--C-:B------:R-:W-:Y:S01]  /*11520*/  FFMA R6, R6, UR20, R4.reuse ;  /* 0x0000001406067c23 */ /* 0x100fe20008000004 */
[----:B------:R-:W-:-:S04]  /*11530*/  PRMT R4, RZ, 0x7610, R4 ;  /* 0x00007610ff047816 */ /* 0x000fc80000000004 */
[----:B------:R-:W-:-:S05]  /*11540*/  F2FP.SATFINITE.E5M2.F32.PACK_AB_MERGE_C R6, RZ, R6, RZ ;  /* 0x00000006ff06723e */ /* 0x000fca00048060ff */
[----:B------:R0:W-:Y:S01]  /*11550*/  @!P3 STG.E.U8 desc[UR14][R26.64+0x1], R6 ;  /* 0x000001061a00b986 */ /* 0x0001e2000c10110e */
[----:B------:R-:W-:Y:S05]  /*11560*/  @P5 BRA `(.L_x_48) ;  /* 0x0000000000045947 */ /* 0x000fea0003800000 */
[----:B------:R0:W5:Y:S02]  /*11570*/  LDG.E.U8 R4, desc[UR14][R32.64+0x8] ;  /* 0x0000080e20047981 */ /* 0x000164000c1e1100 */
.L_x_48:
[----:B------:R-:W-:Y:S05]  /*11580*/  BSYNC B1 ;  /* 0x0000000000017941 */ /* 0x000fea0003800000 */
.L_x_47:
        /* <DEDUP_REMOVED lines=12> */
.L_x_50:
[----:B------:R-:W-:Y:S05]  /*11650*/  BSYNC B1 ;  /* 0x0000000000017941 */ /* 0x000fea0003800000 */
.L_x_49:
        /* <DEDUP_REMOVED lines=12> */
.L_x_52:
[----:B------:R-:W-:Y:S05]  /*11720*/  BSYNC B1 ;  /* 0x0000000000017941 */ /* 0x000fea0003800000 */
.L_x_51:
        /* <DEDUP_REMOVED lines=12> */
.L_x_54:
[----:B------:R-:W-:Y:S05]  /*117f0*/  BSYNC B1 ;  /* 0x0000000000017941 */ /* 0x000fea0003800000 */
.L_x_53:
        /* <DEDUP_REMOVED lines=12> */
.L_x_56:
[----:B------:R-:W-:Y:S05]  /*118c0*/  BSYNC B1 ;  /* 0x0000000000017941 */ /* 0x000fea0003800000 */
.L_x_55:
        /* <DEDUP_REMOVED lines=12> */
.L_x_58:
[----:B------:R-:W-:Y:S05]  /*11990*/  BSYNC B1 ;  /* 0x0000000000017941 */ /* 0x000fea0003800000 */
.L_x_57:
        /* <DEDUP_REMOVED lines=12> */
.L_x_60:
[----:B------:R-:W-:Y:S05]  /*11a60*/  BSYNC B1 ;  /* 0x0000000000017941 */ /* 0x000fea0003800000 */
.L_x_59:
        /* <DEDUP_REMOVED lines=12> */
.L_x_62:
[----:B------:R-:W-:Y:S05]  /*11b30*/  BSYNC B1 ;  /* 0x0000000000017941 */ /* 0x000fea0003800000 */
.L_x_61:
        /* <DEDUP_REMOVED lines=12> */
.L_x_64:
[----:B------:R-:W-:Y:S05]  /*11c00*/  BSYNC B1 ;  /* 0x0000000000017941 */ /* 0x000fea0003800000 */
.L_x_63:
        /* <DEDUP_REMOVED lines=12> */
.L_x_66:
[----:B------:R-:W-:Y:S05]  /*11cd0*/  BSYNC B1 ;  /* 0x0000000000017941 */ /* 0x000fea0003800000 */
.L_x_65:
        /* <DEDUP_REMOVED lines=12> */
.L_x_68:
[----:B------:R-:W-:Y:S05]  /*11da0*/  BSYNC B1 ;  /* 0x0000000000017941 */ /* 0x000fea0003800000 */
.L_x_67:
        /* <DEDUP_REMOVED lines=12> */
.L_x_70:
[----:B------:R-:W-:Y:S05]  /*11e70*/  BSYNC B1 ;  /* 0x0000000000017941 */ /* 0x000fea0003800000 */
.L_x_69:
        /* <DEDUP_REMOVED lines=12> */
.L_x_72:
[----:B------:R-:W-:Y:S05]  /*11f40*/  BSYNC B1 ;  /* 0x0000000000017941 */ /* 0x000fea0003800000 */
.L_x_71:
        /* <DEDUP_REMOVED lines=12> */
.L_x_74:
[----:B------:R-:W-:Y:S05]  /*12010*/  BSYNC B1 ;  /* 0x0000000000017941 */ /* 0x000fea0003800000 */
.L_x_73:
        /* <DEDUP_REMOVED lines=12> */
.L_x_76:
[----:B------:R-:W-:Y:S05]  /*120e0*/  BSYNC B1 ;  /* 0x0000000000017941 */ /* 0x000fea0003800000 */
.L_x_75:
        /* <DEDUP_REMOVED lines=12> */
.L_x_78:
[----:B------:R-:W-:Y:S05]  /*121b0*/  BSYNC B1 ;  /* 0x0000000000017941 */ /* 0x000fea0003800000 */
.L_x_77:
        /* <DEDUP_REMOVED lines=12> */
.L_x_80:
[----:B------:R-:W-:Y:S05]  /*12280*/  BSYNC B1 ;  /* 0x0000000000017941 */ /* 0x000fea0003800000 */
.L_x_79:
        /* <DEDUP_REMOVED lines=12> */
.L_x_82:
[----:B------:R-:W-:Y:S05]  /*12350*/  BSYNC B1 ;  /* 0x0000000000017941 */ /* 0x000fea0003800000 */
.L_x_81:
        /* <DEDUP_REMOVED lines=12> */
.L_x_84:
[----:B------:R-:W-:Y:S05]  /*12420*/  BSYNC B1 ;  /* 0x0000000000017941 */ /* 0x000fea0003800000 */
.L_x_83:
        /* <DEDUP_REMOVED lines=12> */
.L_x_86:
[----:B------:R-:W-:Y:S05]  /*124f0*/  BSYNC B1 ;  /* 0x0000000000017941 */ /* 0x000fea0003800000 */
.L_x_85:
        /* <DEDUP_REMOVED lines=12> */
.L_x_88:
[----:B------:R-:W-:Y:S05]  /*125c0*/  BSYNC B1 ;  /* 0x0000000000017941 */ /* 0x000fea0003800000 */
.L_x_87:
        /* <DEDUP_REMOVED lines=12> */
.L_x_90:
[----:B------:R-:W-:Y:S05]  /*12690*/  BSYNC B1 ;  /* 0x0000000000017941 */ /* 0x000fea0003800000 */
.L_x_89:
        /* <DEDUP_REMOVED lines=12> */
.L_x_92:
[----:B------:R-:W-:Y:S05]  /*12760*/  BSYNC B1 ;  /* 0x0000000000017941 */ /* 0x000fea0003800000 */
.L_x_91:
        /* <DEDUP_REMOVED lines=12> */
.L_x_94:
[----:B------:R-:W-:Y:S05]  /*12830*/  BSYNC B1 ;  /* 0x0000000000017941 */ /* 0x000fea0003800000 */
.L_x_93:
        /* <DEDUP_REMOVED lines=12> */
.L_x_96:
[----:B------:R-:W-:Y:S05]  /*12900*/  BSYNC B1 ;  /* 0x0000000000017941 */ /* 0x000fea0003800000 */
.L_x_95:
        /* <DEDUP_REMOVED lines=12> */
.L_x_98:
[----:B------:R-:W-:Y:S05]  /*129d0*/  BSYNC B1 ;  /* 0x0000000000017941 */ /* 0x000fea0003800000 */
.L_x_97:
        /* <DEDUP_REMOVED lines=12> */
.L_x_100:
[----:B------:R-:W-:Y:S05]  /*12aa0*/  BSYNC B1 ;  /* 0x0000000000017941 */ /* 0x000fea0003800000 */
.L_x_99:
        /* <DEDUP_REMOVED lines=12> */
.L_x_102:
[----:B------:R-:W-:Y:S05]  /*12b70*/  BSYNC B1 ;  /* 0x0000000000017941 */ /* 0x000fea0003800000 */
.L_x_101:
        /* <DEDUP_REMOVED lines=12> */
.L_x_104:
[----:B------:R-:W-:Y:S05]  /*12c40*/  BSYNC B1 ;  /* 0x0000000000017941 */ /* 0x000fea0003800000 */
.L_x_103:
        /* <DEDUP_REMOVED lines=12> */
.L_x_106:
[----:B------:R-:W-:Y:S05]  /*12d10*/  BSYNC B1 ;  /* 0x0000000000017941 */ /* 0x000fea0003800000 */
.L_x_105:
        /* <DEDUP_REMOVED lines=12> */
.L_x_108:
[----:B------:R-:W-:Y:S05]  /*12de0*/  BSYNC B1 ;  /* 0x0000000000017941 */ /* 0x000fea0003800000 */
.L_x_107:
        /* <DEDUP_REMOVED lines=12> */
.L_x_110:
[----:B------:R-:W-:Y:S05]  /*12eb0*/  BSYNC B1 ;  /* 0x0000000000017941 */ /* 0x000fea0003800000 */
.L_x_109:
        /* <DEDUP_REMOVED lines=12> */
.L_x_112:
[----:B------:R-:W-:Y:S05]  /*12f80*/  BSYNC B1 ;  /* 0x0000000000017941 */ /* 0x000fea0003800000 */
.L_x_111:
        /* <DEDUP_REMOVED lines=12> */
.L_x_114:
[----:B------:R-:W-:Y:S05]  /*13050*/  BSYNC B1 ;  /* 0x0000000000017941 */ /* 0x000fea0003800000 */
.L_x_113:
        /* <DEDUP_REMOVED lines=12> */
.L_x_116:
[----:B------:R-:W-:Y:S05]  /*13120*/  BSYNC B1 ;  /* 0x0000000000017941 */ /* 0x000fea0003800000 */
.L_x_115:
        /* <DEDUP_REMOVED lines=12> */
.L_x_118:
[----:B------:R-:W-:Y:S05]  /*131f0*/  BSYNC B1 ;  /* 0x0000000000017941 */ /* 0x000fea0003800000 */
.L_x_117:
        /* <DEDUP_REMOVED lines=12> */
.L_x_120:
[----:B------:R-:W-:Y:S05]  /*132c0*/  BSYNC B1 ;  /* 0x0000000000017941 */ /* 0x000fea0003800000 */
.L_x_119:
        /* <DEDUP_REMOVED lines=12> */
.L_x_122:
[----:B------:R-:W-:Y:S05]  /*13390*/  BSYNC B1 ;  /* 0x0000000000017941 */ /* 0x000fea0003800000 */
.L_x_121:
[----:B-----5:R-:W-:Y:S01]  /*133a0*/  LOP3.LUT R4, R4, 0xff, RZ, 0xc0, !PT ;  /* 0x000000ff04047812 */ /* 0x020fe200078ec0ff */
[----:B------:R-:W-:Y:S01]  /*133b0*/  BSSY B1, `(.L_x_123) ;  /* 0x000000b000017945 */ /* 0x000fe20003800000 */
[----:B------:R-:W-:Y:S02]  /*133c0*/  ISETP.LT.OR P5, PT, R0, 0x51, !P2 ;  /* 0x000000510000780c */ /* 0x000fe400057a1670 */
[----:B------:R-:W-:-:S05]  /*133d0*/  F2FP.F16.E5M2.UNPACK_B R4, R4 ;  /* 0x00000004ff04723e */ /* 0x000fca00020004ff */
[----:B------:R-:W-:-:S05]  /*133e0*/  HADD2.F32 R4, -RZ, R4.H0_H0 ;  /* 0x20000004ff047230 */ /* 0x000fca0000004100 */
[----:B------:R-:W-:-:S04]  /*133f0*/  FMUL R4, R4, UR21 ;  /* 0x0000001504047c20 */ /* 0x000fc80008400000 */
[----:B------:R-:W-:-:S05]  /*13400*/  FFMA R4, R172, UR20, R4 ;  /* 0x00000014ac047c23 */ /* 0x000fca0008000004 */
[----:B------:R-:W-:Y:S02]  /*13410*/  F2FP.SATFINITE.E5M2.F32.PACK_AB_MERGE_C R5, RZ, R4, RZ ;  /* 0x00000004ff05723e */ /* 0x000fe400048060ff */
[----:B------:R-:W-:-:S03]  /*13420*/  PRMT R4, RZ, 0x7610, R4 ;  /* 0x00007610ff047816 */ /* 0x000fc60000000004 */
[----:B------:R0:W-:Y:S01]  /*13430*/  @!P3 STG.E.U8 desc[UR14][R24.64+0x51], R5 ;  /* 0x000051051800b986 */ /* 0x0001e2000c10110e */
[----:B------:R-:W-:Y:S05]  /*13440*/  @P5 BRA `(.L_x_124) ;  /* 0x0000000000045947 */ /* 0x000fea0003800000 */
[----:B------:R0:W5:Y:S02]  /*13450*/  LDG.E.U8 R4, desc[UR14][R2.64+0x50] ;  /* 0x0000500e02047981 */ /* 0x000164000c1e1100 */
.L_x_124:
[----:B------:R-:W-:Y:S05]  /*13460*/  BSYNC B1 ;  /* 0x0000000000017941 */ /* 0x000fea0003800000 */
.L_x_123:
[----:B-----5:R-:W-:Y:S01]  /*13470*/  LOP3.LUT R4, R4, 0xff, RZ, 0xc0, !PT ;  /* 0x000000ff04047812 */ /* 0x020fe200078ec0ff */
[----:B------:R-:W-:Y:S01]  /*13480*/  BSSY B1, `(.L_x_125) ;  /* 0x000000b000017945 */ /* 0x000fe20003800000 */
[----:B------:R-:W-:Y:S02]  /*13490*/  ISETP.LT.OR P3, PT, R0, 0x52, !P2 ;  /* 0x000000520000780c */ /* 0x000fe40005761670 */
[----:B------:R-:W-:-:S05]  /*134a0*/  F2FP.F16.E5M2.UNPACK_B R4, R4 ;  /* 0x00000004ff04723e */ /* 0x000fca00020004ff */
[----:B------:R-:W-:-:S05]  /*134b0*/  HADD2.F32 R4, -RZ, R4.H0_H0 ;  /* 0x20000004ff047230 */ /* 0x000fca0000004100 */
[----:B------:R-:W-:-:S04]  /*134c0*/  FMUL R4, R4, UR21 ;  /* 0x0000001504047c20 */ /* 0x000fc80008400000 */
[----:B------:R-:W-:-:S05]  /*134d0*/  FFMA R4, R173, UR20, R4 ;  /* 0x00000014ad047c23 */ /* 0x000fca0008000004 */
[----:B0-----:R-:W-:Y:S02]  /*134e0*/  F2FP.SATFINITE.E5M2.F32.PACK_AB_MERGE_C R5, RZ, R4, RZ ;  /* 0x00000004ff05723e */ /* 0x001fe400048060ff */
[----:B------:R-:W-:-:S03]  /*134f0*/  PRMT R4, RZ, 0x7610, R4 ;  /* 0x00007610ff047816 */ /* 0x000fc60000000004 */
[----:B------:R0:W-:Y:S01]  /*13500*/  @!P5 STG.E.U8 desc[UR14][R26.64+0x50], R5 ;  /* 0x000050051a00d986 */ /* 0x0001e2000c10110e */
[----:B------:R-:W-:Y:S05]  /*13510*/  @P3 BRA `(.L_x_126) ;  /* 0x0000000000043947 */ /* 0x000fea0003800000 */
[----:B------:R0:W5:Y:S02]  /*13520*/  LDG.E.U8 R4, desc[UR14][R2.64+0x51] ;  /* 0x0000510e02047981 */ /* 0x000164000c1e1100 */
.L_x_126:
[----:B------:R-:W-:Y:S05]  /*13530*/  BSYNC B1 ;  /* 0x0000000000017941 */ /* 0x000fea0003800000 */
.L_x_125:
        /* <DEDUP_REMOVED lines=12> */
.L_x_128:
[----:B------:R-:W-:Y:S05]  /*13600*/  BSYNC B1 ;  /* 0x0000000000017941 */ /* 0x000fea0003800000 */
.L_x_127:
        /* <DEDUP_REMOVED lines=12> */
.L_x_130:
[----:B------:R-:W-:Y:S05]  /*136d0*/  BSYNC B1 ;  /* 0x0000000000017941 */ /* 0x000fea0003800000 */
.L_x_129:
[----:B-----5:R-:W-:Y:S01]  /*136e0*/  LOP3.LUT R4, R4, 0xff, RZ, 0xc0, !PT ;  /* 0x000000ff04047812 */ /* 0x020fe200078ec0ff */
[----:B------:R-:W-:Y:S01]  /*136f0*/  BSSY B1, `(.L_x_131) ;  /* 0x000000b000017945 */ /* 0x000fe20003800000 */
[----:B------:R-:W-:Y:S02]  /*13700*/  ISETP.LT.OR P5, PT, R0, 0x59, !P2 ;  /* 0x000000590000780c */ /* 0x000fe400057a1670 */
[----:B------:R-:W-:-:S05]  /*13710*/  F2FP.F16.E5M2.UNPACK_B R4, R4 ;  /* 0x00000004ff04723e */ /* 0x000fca00020004ff */
[----:B------:R-:W-:-:S05]  /*13720*/  HADD2.F32 R4, -RZ, R4.H0_H0 ;  /* 0x20000004ff047230 */ /* 0x000fca0000004100 */
[----:B0-----:R-:W-:Y:S01]  /*13730*/  FMUL R5, R4, UR21 ;  /* 0x0000001504057c20 */ /* 0x001fe20008400000 */
[----:B------:R-:W-:-:S03]  /*13740*/  PRMT R4, RZ, 0x7610, R4 ;  /* 0x00007610ff047816 */ /* 0x000fc60000000004 */
[----:B------:R-:W-:-:S05]  /*13750*/  FFMA R5, R176, UR20, R5 ;  /* 0x00000014b0057c23 */ /* 0x000fca0008000005 */
[----:B------:R-:W-:-:S05]  /*13760*/  F2FP.SATFINITE.E5M2.F32.PACK_AB_MERGE_C R5, RZ, R5, RZ ;  /* 0x00000005ff05723e */ /* 0x000fca00048060ff */
[----:B------:R0:W-:Y:S01]  /*13770*/  @!P3 STG.E.U8 desc[UR14][R24.64+0x59], R5 ;  /* 0x000059051800b986 */ /* 0x0001e2000c10110e */
[----:B------:R-:W-:Y:S05]  /*13780*/  @P5 BRA `(.L_x_132) ;  /* 0x0000000000045947 */ /* 0x000fea0003800000 */
[----:B------:R0:W5:Y:S02]  /*13790*/  LDG.E.U8 R4, desc[UR14][R2.64+0x58] ;  /* 0x0000580e02047981 */ /* 0x000164000c1e1100 */
.L_x_132:
[----:B------:R-:W-:Y:S05]  /*137a0*/  BSYNC B1 ;  /* 0x0000000000017941 */ /* 0x000fea0003800000 */
.L_x_131:
        /* <DEDUP_REMOVED lines=12> */
.L_x_134:
[----:B------:R-:W-:Y:S05]  /*13870*/  BSYNC B1 ;  /* 0x0000000000017941 */ /* 0x000fea0003800000 */
.L_x_133:
        /* <DEDUP_REMOVED lines=12> */
.L_x_136:
[----:B------:R-:W-:Y:S05]  /*13940*/  BSYNC B1 ;  /* 0x0000000000017941 */ /* 0x000fea0003800000 */
.L_x_135:
        /* <DEDUP_REMOVED lines=12> */
.L_x_138:
[----:B------:R-:W-:Y:S05]  /*13a10*/  BSYNC B1 ;  /* 0x0000000000017941 */ /* 0x000fea0003800000 */
.L_x_137:
        /* <DEDUP_REMOVED lines=12> */
.L_x_140:
[----:B------:R-:W-:Y:S05]  /*13ae0*/  BSYNC B1 ;  /* 0x0000000000017941 */ /* 0x000fea0003800000 */
.L_x_139:
        /* <DEDUP_REMOVED lines=12> */
.L_x_142:
[----:B------:R-:W-:Y:S05]  /*13bb0*/  BSYNC B1 ;  /* 0x0000000000017941 */ /* 0x000fea0003800000 */
.L_x_141:
        /* <DEDUP_REMOVED lines=12> */
.L_x_144:
[----:B------:R-:W-:Y:S05]  /*13c80*/  BSYNC B1 ;  /* 0x0000000000017941 */ /* 0x000fea0003800000 */
.L_x_143:
        /* <DEDUP_REMOVED lines=12> */
.L_x_146:
[----:B------:R-:W-:Y:S05]  /*13d50*/  BSYNC B1 ;  /* 0x0000000000017941 */ /* 0x000fea0003800000 */
.L_x_145:
        /* <DEDUP_REMOVED lines=12> */
.L_x_148:
[----:B------:R-:W-:Y:S05]  /*13e20*/  BSYNC B1 ;  /* 0x0000000000017941 */ /* 0x000fea0003800000 */
.L_x_147:
        /* <DEDUP_REMOVED lines=12> */
.L_x_150:
[----:B------:R-:W-:Y:S05]  /*13ef0*/  BSYNC B1 ;  /* 0x0000000000017941 */ /* 0x000fea0003800000 */
.L_x_149:
        /* <DEDUP_REMOVED lines=12> */
.L_x_152:
[----:B------:R-:W-:Y:S05]  /*13fc0*/  BSYNC B1 ;  /* 0x0000000000017941 */ /* 0x000fea0003800000 */
.L_x_151:
        /* <DEDUP_REMOVED lines=12> */
.L_x_154:
[----:B------:R-:W-:Y:S05]  /*14090*/  BSYNC B1 ;  /* 0x0000000000017941 */ /* 0x000fea0003800000 */
.L_x_153:
        /* <DEDUP_REMOVED lines=12> */
.L_x_156:
[----:B------:R-:W-:Y:S05]  /*14160*/  BSYNC B1 ;  /* 0x0000000000017941 */ /* 0x000fea0003800000 */
.L_x_155:
        /* <DEDUP_REMOVED lines=12> */
.L_x_158:
[----:B------:R-:W-:Y:S05]  /*14230*/  BSYNC B1 ;  /* 0x0000000000017941 */ /* 0x000fea0003800000 */
.L_x_157:
        /* <DEDUP_REMOVED lines=12> */
.L_x_160:
[----:B------:R-:W-:Y:S05]  /*14300*/  BSYNC B1 ;  /* 0x0000000000017941 */ /* 0x000fea0003800000 */
.L_x_159:
        /* <DEDUP_REMOVED lines=12> */
.L_x_162:
[----:B------:R-:W-:Y:S05]  /*143d0*/  BSYNC B1 ;  /* 0x0000000000017941 */ /* 0x000fea0003800000 */
.L_x_161:
        /* <DEDUP_REMOVED lines=12> */
.L_x_164:
[----:B------:R-:W-:Y:S05]  /*144a0*/  BSYNC B1 ;  /* 0x0000000000017941 */ /* 0x000fea0003800000 */
.L_x_163:
        /* <DEDUP_REMOVED lines=12> */
.L_x_166:
[----:B------:R-:W-:Y:S05]  /*14570*/  BSYNC B1 ;  /* 0x0000000000017941 */ /* 0x000fea0003800000 */
.L_x_165:
        /* <DEDUP_REMOVED lines=12> */
.L_x_168:
[----:B------:R-:W-:Y:S05]  /*14640*/  BSYNC B1 ;  /* 0x0000000000017941 */ /* 0x000fea0003800000 */
.L_x_167:
        /* <DEDUP_REMOVED lines=12> */
.L_x_170:
[----:B------:R-:W-:Y:S05]  /*14710*/  BSYNC B1 ;  /* 0x0000000000017941 */ /* 0x000fea0003800000 */
.L_x_169:
        /* <DEDUP_REMOVED lines=12> */
.L_x_172:
[----:B------:R-:W-:Y:S05]  /*147e0*/  BSYNC B1 ;  /* 0x0000000000017941 */ /* 0x000fea0003800000 */
.L_x_171:
        /* <DEDUP_REMOVED lines=12> */
.L_x_174:
[----:B------:R-:W-:Y:S05]  /*148b0*/  BSYNC B1 ;  /* 0x0000000000017941 */ /* 0x000fea0003800000 */
.L_x_173:
        /* <DEDUP_REMOVED lines=12> */
.L_x_176:
[----:B------:R-:W-:Y:S05]  /*14980*/  BSYNC B1 ;  /* 0x0000000000017941 */ /* 0x000fea0003800000 */
.L_x_175:
        /* <DEDUP_REMOVED lines=12> */
.L_x_178:
[----:B------:R-:W-:Y:S05]  /*14a50*/  BSYNC B1 ;  /* 0x0000000000017941 */ /* 0x000fea0003800000 */
.L_x_177:
        /* <DEDUP_REMOVED lines=12> */
.L_x_180:
[----:B------:R-:W-:Y:S05]  /*14b20*/  BSYNC B1 ;  /* 0x0000000000017941 */ /* 0x000fea0003800000 */
.L_x_179:
        /* <DEDUP_REMOVED lines=12> */
.L_x_182:
[----:B------:R-:W-:Y:S05]  /*14bf0*/  BSYNC B1 ;  /* 0x0000000000017941 */ /* 0x000fea0003800000 */
.L_x_181:
        /* <DEDUP_REMOVED lines=12> */
.L_x_184:
[----:B------:R-:W-:Y:S05]  /*14cc0*/  BSYNC B1 ;  /* 0x0000000000017941 */ /* 0x000fea0003800000 */
.L_x_183:
        /* <DEDUP_REMOVED lines=12> */
.L_x_186:
[----:B------:R-:W-:Y:S05]  /*14d90*/  BSYNC B1 ;  /* 0x0000000000017941 */ /* 0x000fea0003800000 */
.L_x_185:
        /* <DEDUP_REMOVED lines=12> */
.L_x_188:
[----:B------:R-:W-:Y:S05]  /*14e60*/  BSYNC B1 ;  /* 0x0000000000017941 */ /* 0x000fea0003800000 */
.L_x_187:
        /* <DEDUP_REMOVED lines=12> */
.L_x_190:
[----:B------:R-:W-:Y:S05]  /*14f30*/  BSYNC B1 ;  /* 0x0000000000017941 */ /* 0x000fea0003800000 */
.L_x_189:
        /* <DEDUP_REMOVED lines=12> */
.L_x_192:
[----:B------:R-:W-:Y:S05]  /*15000*/  BSYNC B1 ;  /* 0x0000000000017941 */ /* 0x000fea0003800000 */
.L_x_191:
        /* <DEDUP_REMOVED lines=12> */
.L_x_194:
[----:B------:R-:W-:Y:S05]  /*150d0*/  BSYNC B1 ;  /* 0x0000000000017941 */ /* 0x000fea0003800000 */
.L_x_193:
        /* <DEDUP_REMOVED lines=12> */
.L_x_196:
[----:B------:R-:W-:Y:S05]  /*151a0*/  BSYNC B1 ;  /* 0x0000000000017941 */ /* 0x000fea0003800000 */
.L_x_195:
        /* <DEDUP_REMOVED lines=12> */
.L_x_198:
[----:B------:R-:W-:Y:S05]  /*15270*/  BSYNC B1 ;  /* 0x0000000000017941 */ /* 0x000fea0003800000 */
.L_x_197:
        /* <DEDUP_REMOVED lines=12> */
.L_x_200:
[----:B------:R-:W-:Y:S05]  /*15340*/  BSYNC B1 ;  /* 0x0000000000017941 */ /* 0x000fea0003800000 */
.L_x_199:
        /* <DEDUP_REMOVED lines=12> */
.L_x_202:
[----:B------:R-:W-:Y:S05]  /*15410*/  BSYNC B1 ;  /* 0x0000000000017941 */ /* 0x000fea0003800000 */
.L_x_201:
        /* <DEDUP_REMOVED lines=12> */
.L_x_204:
[----:B------:R-:W-:Y:S05]  /*154e0*/  BSYNC B1 ;  /* 0x0000000000017941 */ /* 0x000fea0003800000 */
.L_x_203:
        /* <DEDUP_REMOVED lines=12> */
.L_x_206:
[----:B------:R-:W-:Y:S05]  /*155b0*/  BSYNC B1 ;  /* 0x0000000000017941 */ /* 0x000fea0003800000 */
.L_x_205:
        /* <DEDUP_REMOVED lines=12> */
.L_x_208:
[----:B------:R-:W-:Y:S05]  /*15680*/  BSYNC B1 ;  /* 0x0000000000017941 */ /* 0x000fea0003800000 */
.L_x_207:
        /* <DEDUP_REMOVED lines=12> */
.L_x_210:
[----:B------:R-:W-:Y:S05]  /*15750*/  BSYNC B1 ;  /* 0x0000000000017941 */ /* 0x000fea0003800000 */
.L_x_209:
        /* <DEDUP_REMOVED lines=12> */
.L_x_212:
[----:B------:R-:W-:Y:S05]  /*15820*/  BSYNC B1 ;  /* 0x0000000000017941 */ /* 0x000fea0003800000 */
.L_x_211:
        /* <DEDUP_REMOVED lines=12> */
.L_x_214:
[----:B------:R-:W-:Y:S05]  /*158f0*/  BSYNC B1 ;  /* 0x0000000000017941 */ /* 0x000fea0003800000 */
.L_x_213:
        /* <DEDUP_REMOVED lines=12> */
.L_x_216:
[----:B------:R-:W-:Y:S05]  /*159c0*/  BSYNC B1 ;  /* 0x0000000000017941 */ /* 0x000fea0003800000 */
.L_x_215:
        /* <DEDUP_REMOVED lines=12> */
.L_x_218:
[----:B------:R-:W-:Y:S05]  /*15a90*/  BSYNC B1 ;  /* 0x0000000000017941 */ /* 0x000fea0003800000 */
.L_x_217:
        /* <DEDUP_REMOVED lines=12> */
.L_x_220:
[----:B------:R-:W-:Y:S05]  /*15b60*/  BSYNC B1 ;  /* 0x0000000000017941 */ /* 0x000fea0003800000 */
.L_x_219:
        /* <DEDUP_REMOVED lines=12> */
.L_x_222:
[----:B------:R-:W-:Y:S05]  /*15c30*/  BSYNC B1 ;  /* 0x0000000000017941 */ /* 0x000fea0003800000 */
.L_x_221:
        /* <DEDUP_REMOVED lines=12> */
.L_x_224:
[----:B------:R-:W-:Y:S05]  /*15d00*/  BSYNC B1 ;  /* 0x0000000000017941 */ /* 0x000fea0003800000 */
.L_x_223:
        /* <DEDUP_REMOVED lines=12> */
.L_x_226:
[----:B------:R-:W-:Y:S05]  /*15dd0*/  BSYNC B1 ;  /* 0x0000000000017941 */ /* 0x000fea0003800000 */
.L_x_225:
        /* <DEDUP_REMOVED lines=12> */
.L_x_228:
[----:B------:R-:W-:Y:S05]  /*15ea0*/  BSYNC B1 ;  /* 0x0000000000017941 */ /* 0x000fea0003800000 */
.L_x_227:
        /* <DEDUP_REMOVED lines=12> */
.L_x_230:
[----:B------:R-:W-:Y:S05]  /*15f70*/  BSYNC B1 ;  /* 0x0000000000017941 */ /* 0x000fea0003800000 */
.L_x_229:
        /* <DEDUP_REMOVED lines=12> */
.L_x_232:
[----:B------:R-:W-:Y:S05]  /*16040*/  BSYNC B1 ;  /* 0x0000000000017941 */ /* 0x000fea0003800000 */
.L_x_231:
        /* <DEDUP_REMOVED lines=12> */
.L_x_234:
[----:B------:R-:W-:Y:S05]  /*16110*/  BSYNC B1 ;  /* 0x0000000000017941 */ /* 0x000fea0003800000 */
.L_x_233:
        /* <DEDUP_REMOVED lines=12> */
.L_x_236:
[----:B------:R-:W-:Y:S05]  /*161e0*/  BSYNC B1 ;  /* 0x0000000000017941 */ /* 0x000fea0003800000 */
.L_x_235:
        /* <DEDUP_REMOVED lines=12> */
.L_x_238:
[----:B------:R-:W-:Y:S05]  /*162b0*/  BSYNC B1 ;  /* 0x0000000000017941 */ /* 0x000fea0003800000 */
.L_x_237:
        /* <DEDUP_REMOVED lines=12> */
.L_x_240:
[----:B------:R-:W-:Y:S05]  /*16380*/  BSYNC B1 ;  /* 0x0000000000017941 */ /* 0x000fea0003800000 */
.L_x_239:
        /* <DEDUP_REMOVED lines=12> */
.L_x_242:
[----:B------:R-:W-:Y:S05]  /*16450*/  BSYNC B1 ;  /* 0x0000000000017941 */ /* 0x000fea0003800000 */
.L_x_241:
        /* <DEDUP_REMOVED lines=12> */
.L_x_244:
[----:B------:R-:W-:Y:S05]  /*16520*/  BSYNC B1 ;  /* 0x0000000000017941 */ /* 0x000fea0003800000 */
.L_x_243:
        /* <DEDUP_REMOVED lines=12> */
.L_x_246:
[----:B------:R-:W-:Y:S05]  /*165f0*/  BSYNC B1 ;  /* 0x0000000000017941 */ /* 0x000fea0003800000 */
.L_x_245:
        /* <DEDUP_REMOVED lines=12> */
.L_x_248:
[----:B------:R-:W-:Y:S05]  /*166c0*/  BSYNC B1 ;  /* 0x0000000000017941 */ /* 0x000fea0003800000 */
.L_x_247:
        /* <DEDUP_REMOVED lines=12> */
.L_x_250:
[----:B------:R-:W-:Y:S05]  /*16790*/  BSYNC B1 ;  /* 0x0000000000017941 */ /* 0x000fea0003800000 */
.L_x_249:
        /* <DEDUP_REMOVED lines=12> */
.L_x_252:
[----:B------:R-:W-:Y:S05]  /*16860*/  BSYNC B1 ;  /* 0x0000000000017941 */ /* 0x000fea0003800000 */
.L_x_251:
        /* <DEDUP_REMOVED lines=12> */
.L_x_254:
[----:B------:R-:W-:Y:S05]  /*16930*/  BSYNC B1 ;  /* 0x0000000000017941 */ /* 0x000fea0003800000 */
.L_x_253:
[----:B0-----:R-:W2:Y:S01]  /*16940*/  LDL.LU R5, [R1+0x200] ;  /* 0x0002000001057983 */ /* 0x001ea20000300800 */
[----:B-----5:R-:W-:Y:S01]  /*16950*/  LOP3.LUT R4, R4, 0xff, RZ, 0xc0, !PT ;  /* 0x000000ff04047812 */ /* 0x020fe200078ec0ff */
[----:B------:R-:W-:Y:S01]  /*16960*/  BSSY B1, `(.L_x_255) ;  /* 0x000000b000017945 */ /* 0x000fe20003800000 */
[----:B------:R-:W-:Y:S02]  /*16970*/  ISETP.LT.OR P5, PT, R0, 0xd9, !P1 ;  /* 0x000000d90000780c */ /* 0x000fe40004fa1670 */
[----:B------:R-:W-:-:S05]  /*16980*/  F2FP.F16.E5M2.UNPACK_B R4, R4 ;  /* 0x00000004ff04723e */ /* 0x000fca00020004ff */
[----:B------:R-:W-:-:S05]  /*16990*/  HADD2.F32 R4, -RZ, R4.H0_H0 ;  /* 0x20000004ff047230 */ /* 0x000fca0000004100 */
[----:B------:R-:W-:-:S04]  /*169a0*/  FMUL R4, R4, UR21 ;  /* 0x0000001504047c20 */ /* 0x000fc80008400000 */
[----:B--2---:R-:W-:-:S05]  /*169b0*/  FFMA R4, R5, UR20, R4 ;  /* 0x0000001405047c23 */ /* 0x004fca0008000004 */
[----:B------:R-:W-:Y:S02]  /*169c0*/  F2FP.SATFINITE.E5M2.F32.PACK_AB_MERGE_C R5, RZ, R4, RZ ;  /* 0x00000004ff05723e */ /* 0x000fe400048060ff */
[----:B------:R-:W-:-:S03]  /*169d0*/  PRMT R4, RZ, 0x7610, R4 ;  /* 0x00007610ff047816 */ /* 0x000fc60000000004 */
[----:B------:R0:W-:Y:S01]  /*169e0*/  @!P3 STG.E.U8 desc[UR14][R26.64+0xd1], R5 ;  /* 0x0000d1051a00b986 */ /* 0x0001e2000c10110e */
[----:B------:R-:W-:Y:S05]  /*169f0*/  @P5 BRA `(.L_x_256) ;  /* 0x0000000000045947 */ /* 0x000fea0003800000 */
[----:B------:R2:W5:Y:S02]  /*16a00*/  LDG.E.U8 R4, desc[UR14][R32.64+0xd8] ;  /* 0x0000d80e20047981 */ /* 0x000564000c1e1100 */
.L_x_256:
[----:B------:R-:W-:Y:S05]  /*16a10*/  BSYNC B1 ;  /* 0x0000000000017941 */ /* 0x000fea0003800000 */
.L_x_255:
[----:B0-----:R-:W3:Y:S01]  /*16a20*/  LDL.LU R5, [R1+0x204] ;  /* 0x0002040001057983 */ /* 0x001ee20000300800 */
[----:B-----5:R-:W-:Y:S01]  /*16a30*/  LOP3.LUT R4, R4, 0xff, RZ, 0xc0, !PT ;  /* 0x000000ff04047812 */ /* 0x020fe200078ec0ff */
[----:B------:R-:W-:Y:S01]  /*16a40*/  BSSY B1, `(.L_x_257) ;  /* 0x000000b000017945 */ /* 0x000fe20003800000 */
[----:B------:R-:W-:Y:S02]  /*16a50*/  ISETP.LT.OR P3, PT, R0, 0xda, !P1 ;  /* 0x000000da0000780c */ /* 0x000fe40004f61670 */
[----:B------:R-:W-:-:S05]  /*16a60*/  F2FP.F16.E5M2.UNPACK_B R4, R4 ;  /* 0x00000004ff04723e */ /* 0x000fca00020004ff */
[----:B------:R-:W-:-:S05]  /*16a70*/  HADD2.F32 R4, -RZ, R4.H0_H0 ;  /* 0x20000004ff047230 */ /* 0x000fca0000004100 */
[----:B------:R-:W-:-:S04]  /*16a80*/  FMUL R4, R4, UR21 ;  /* 0x0000001504047c20 */ /* 0x000fc80008400000 */
[----:B---3--:R-:W-:-:S05]  /*16a90*/  FFMA R4, R5, UR20, R4 ;  /* 0x0000001405047c23 */ /* 0x008fca0008000004 */
[----:B------:R-:W-:Y:S02]  /*16aa0*/  F2FP.SATFINITE.E5M2.F32.PACK_AB_MERGE_C R5, RZ, R4, RZ ;  /* 0x00000004ff05723e */ /* 0x000fe400048060ff */
[----:B------:R-:W-:-:S03]  /*16ab0*/  PRMT R4, RZ, 0x7610, R4 ;  /* 0x00007610ff047816 */ /* 0x000fc60000000004 */
[----:B------:R0:W-:Y:S01]  /*16ac0*/  @!P5 STG.E.U8 desc[UR14][R24.64+0xd8], R5 ;  /* 0x0000d8051800d986 */ /* 0x0001e2000c10110e */
[----:B------:R-:W-:Y:S05]  /*16ad0*/  @P3 BRA `(.L_x_258) ;  /* 0x0000000000043947 */ /* 0x000fea0003800000 */
[----:B------:R3:W5:Y:S02]  /*16ae0*/  LDG.E.U8 R4, desc[UR14][R32.64+0xd9] ;  /* 0x0000d90e20047981 */ /* 0x000764000c1e1100 */
.L_x_258:
[----:B------:R-:W-:Y:S05]  /*16af0*/  BSYNC B1 ;  /* 0x0000000000017941 */ /* 0x000fea0003800000 */
.L_x_257:
        /* <DEDUP_REMOVED lines=13> */
.L_x_260:
[----:B------:R-:W-:Y:S05]  /*16bd0*/  BSYNC B1 ;  /* 0x0000000000017941 */ /* 0x000fea0003800000 */
.L_x_259:
        /* <DEDUP_REMOVED lines=13> */
.L_x_262:
[----:B------:R-:W-:Y:S05]  /*16cb0*/  BSYNC B1 ;  /* 0x0000000000017941 */ /* 0x000fea0003800000 */
.L_x_261:
        /* <DEDUP_REMOVED lines=13> */
.L_x_264:
[----:B------:R-:W-:Y:S05]  /*16d90*/  BSYNC B1 ;  /* 0x0000000000017941 */ /* 0x000fea0003800000 */
.L_x_263:
        /* <DEDUP_REMOVED lines=13> */
.L_x_266:
[----:B------:R-:W-:Y:S05]  /*16e70*/  BSYNC B1 ;  /* 0x0000000000017941 */ /* 0x000fea0003800000 */
.L_x_265:
        /* <DEDUP_REMOVED lines=13> */
.L_x_268:
[----:B------:R-:W-:Y:S05]  /*16f50*/  BSYNC B1 ;  /* 0x0000000000017941 */ /* 0x000fea0003800000 */
.L_x_267:
        /* <DEDUP_REMOVED lines=13> */
.L_x_270:
[----:B------:R-:W-:Y:S05]  /*17030*/  BSYNC B1 ;  /* 0x0000000000017941 */ /* 0x000fea0003800000 */
.L_x_269:
        /* <DEDUP_REMOVED lines=13> */
.L_x_272:
[----:B------:R-:W-:Y:S05]  /*17110*/  BSYNC B1 ;  /* 0x0000000000017941 */ /* 0x000fea0003800000 */
.L_x_271:
        /* <DEDUP_REMOVED lines=13> */
.L_x_274:
[----:B------:R-:W-:Y:S05]  /*171f0*/  BSYNC B1 ;  /* 0x0000000000017941 */ /* 0x000fea0003800000 */
.L_x_273:
        /* <DEDUP_REMOVED lines=13> */
.L_x_276:
[----:B------:R-:W-:Y:S05]  /*172d0*/  BSYNC B1 ;  /* 0x0000000000017941 */ /* 0x000fea0003800000 */
.L_x_275:
        /* <DEDUP_REMOVED lines=13> */
.L_x_278:
[----:B------:R-:W-:Y:S05]  /*173b0*/  BSYNC B1 ;  /* 0x0000000000017941 */ /* 0x000fea0003800000 */
.L_x_277:
        /* <DEDUP_REMOVED lines=13> */
.L_x_280:
[----:B------:R-:W-:Y:S05]  /*17490*/  BSYNC B1 ;  /* 0x0000000000017941 */ /* 0x000fea0003800000 */
.L_x_279:
        /* <DEDUP_REMOVED lines=13> */
.L_x_282:
[----:B------:R-:W-:Y:S05]  /*17570*/  BSYNC B1 ;  /* 0x0000000000017941 */ /* 0x000fea0003800000 */
.L_x_281:
        /* <DEDUP_REMOVED lines=13> */
.L_x_284:
[----:B------:R-:W-:Y:S05]  /*17650*/  BSYNC B1 ;  /* 0x0000000000017941 */ /* 0x000fea0003800000 */
.L_x_283:
        /* <DEDUP_REMOVED lines=13> */
.L_x_286:
[----:B------:R-:W-:Y:S05]  /*17730*/  BSYNC B1 ;  /* 0x0000000000017941 */ /* 0x000fea0003800000 */
.L_x_285:
        /* <DEDUP_REMOVED lines=13> */
.L_x_288:
[----:B------:R-:W-:Y:S05]  /*17810*/  BSYNC B1 ;  /* 0x0000000000017941 */ /* 0x000fea0003800000 */
.L_x_287:
        /* <DEDUP_REMOVED lines=13> */
.L_x_290:
[----:B------:R-:W-:Y:S05]  /*178f0*/  BSYNC B1 ;  /* 0x0000000000017941 */ /* 0x000fea0003800000 */
.L_x_289:
        /* <DEDUP_REMOVED lines=13> */
.L_x_292:
[----:B------:R-:W-:Y:S05]  /*179d0*/  BSYNC B1 ;  /* 0x0000000000017941 */ /* 0x000fea0003800000 */
.L_x_291:
        /* <DEDUP_REMOVED lines=13> */
.L_x_294:
[----:B------:R-:W-:Y:S05]  /*17ab0*/  BSYNC B1 ;  /* 0x0000000000017941 */ /* 0x000fea0003800000 */
.L_x_293:
[----:B------:R-:W2:Y:S01]  /*17ac0*/  LDL.LU R7, [R1+0x250] ;  /* 0x0002500001077983 */ /* 0x000ea20000300800 */
[----:B-----5:R-:W-:Y:S01]  /*17ad0*/  LOP3.LUT R4, R4, 0xff, RZ, 0xc0, !PT ;  /* 0x000000ff04047812 */ /* 0x020fe200078ec0ff */
[----:B------:R-:W-:Y:S01]  /*17ae0*/  BSSY B1, `(.L_x_295) ;  /* 0x0000013000017945 */ /* 0x000fe20003800000 */
[----:B0-----:R-:W-:Y:S02]  /*17af0*/  IADD3 R5, P1, R35, 0x80, RZ ;  /* 0x0000008023057810 */ /* 0x001fe40007f3e0ff */
[----:B------:R-:W-:-:S03]  /*17b00*/  F2FP.F16.E5M2.UNPACK_B R4, R4 ;  /* 0x00000004ff04723e */ /* 0x000fc600020004ff */
[----:B--234-:R-:W-:Y:S01]  /*17b10*/  IMAD.X R2, RZ, RZ, R39, P1 ;  /* 0x000000ffff027224 */ /* 0x01cfe200008e0627 */
[----:B------:R-:W-:Y:S01]  /*17b20*/  ISETP.GE.AND P1, PT, R34, 0x81, PT ;  /* 0x000000812200780c */ /* 0x000fe20003f26270 */
[----:B------:R-:W-:Y:S02]  /*17b30*/  HADD2.F32 R4, -RZ, R4.H0_H0 ;  /* 0x20000004ff047230 */ /* 0x000fe40000004100 */
[----:B------:R-:W-:Y:S01]  /*17b40*/  IMAD R6, R2, UR6, RZ ;  /* 0x0000000602067c24 */ /* 0x000fe2000f8e02ff */
[----:B------:R-:W-:Y:S01]  /*17b50*/  ISETP.LT.OR P5, PT, R0, 0x1, !P1 ;  /* 0x000000010000780c */ /* 0x000fe20004fa1670 */
[----:B------:R-:W-:-:S04]  /*17b60*/  IMAD.WIDE.U32 R2, R5, UR6, R36 ;  /* 0x0000000605027c25 */ /* 0x000fc8000f8e0024 */
[----:B------:R-:W-:Y:S01]  /*17b70*/  FMUL R4, R4, UR21 ;  /* 0x0000001504047c20 */ /* 0x000fe20008400000 */
[----:B------:R-:W-:Y:S01]  /*17b80*/  IMAD R5, R5, UR7, R6 ;  /* 0x0000000705057c24 */ /* 0x000fe2000f8e0206 */
[----:B------:R-:W-:-:S04]  /*17b90*/  IADD3 R2, P3, R2, UR10, RZ ;  /* 0x0000000a02027c10 */ /* 0x000fc8000ff7e0ff */
[----:B------:R-:W-:Y:S01]  /*17ba0*/  IADD3.X R3, R3, UR11, R5, P3, !PT ;  /* 0x0000000b03037c10 */ /* 0x000fe20009ffe405 */
[----:B------:R-:W-:-:S05]  /*17bb0*/  FFMA R4, R7, UR20, R4 ;  /* 0x0000001407047c23 */ /* 0x000fca0008000004 */
[----:B------:R-:W-:Y:S02]  /*17bc0*/  F2FP.SATFINITE.E5M2.F32.PACK_AB_MERGE_C R7, RZ, R4, RZ ;  /* 0x00000004ff07723e */ /* 0x000fe400048060ff */
[----:B------:R-:W-:-:S03]  /*17bd0*/  PRMT R4, RZ, 0x7610, R4 ;  /* 0x00007610ff047816 */ /* 0x000fc60000000004 */
[----:B------:R0:W-:Y:S01]  /*17be0*/  @!P2 STG.E.U8 desc[UR14][R26.64+0xf9], R7 ;  /* 0x0000f9071a00a986 */ /* 0x0001e2000c10110e */
[----:B------:R-:W-:Y:S05]  /*17bf0*/  @P5 BRA `(.L_x_296) ;  /* 0x0000000000045947 */ /* 0x000fea0003800000 */
[----:B------:R2:W5:Y:S02]  /*17c00*/  LDG.E.U8 R4, desc[UR14][R2.64] ;  /* 0x0000000e02047981 */ /* 0x000564000c1e1100 */
.L_x_296:
[----:B------:R-:W-:Y:S05]  /*17c10*/  BSYNC B1 ;  /* 0x0000000000017941 */ /* 0x000fea0003800000 */
.L_x_295:
[----:B------:R-:W3:Y:S01]  /*17c20*/  LDL.LU R5, [R1+0x254] ;  /* 0x0002540001057983 */ /* 0x000ee20000300800 */
        /* <DEDUP_REMOVED lines=12> */
.L_x_298:
[----:B------:R-:W-:Y:S05]  /*17cf0*/  BSYNC B1 ;  /* 0x0000000000017941 */ /* 0x000fea0003800000 */
.L_x_297:
[----:B---3--:R-:W3:Y:S01]  /*17d00*/  LDL.LU R5, [R1+0x258] ;  /* 0x0002580001057983 */ /* 0x008ee20000300800 */
[----:B-----5:R-:W-:Y:S01]  /*17d10*/  LOP3.LUT R4, R4, 0xff, RZ, 0xc0, !PT ;  /* 0x000000ff04047812 */ /* 0x020fe200078ec0ff */
[----:B------:R-:W-:Y:S01]  /*17d20*/  BSSY B1, `(.L_x_299) ;  /* 0x0000013000017945 */ /* 0x000fe20003800000 */
[----:B------:R-:W-:Y:S02]  /*17d30*/  IADD3 R35, P2, R35, 0x88, RZ ;  /* 0x0000008823237810 */ /* 0x000fe40007f5e0ff */
[----:B------:R-:W-:Y:S02]  /*17d40*/  F2FP.F16.E5M2.UNPACK_B R4, R4 ;  /* 0x00000004ff04723e */ /* 0x000fe400020004ff */
[----:B------:R-:W-:Y:S01]  /*17d50*/  PRMT R6, RZ, 0x7610, R6 ;  /* 0x00007610ff067816 */ /* 0x000fe20000000006 */
[----:B------:R-:W-:Y:S01]  /*17d60*/  IMAD.X R38, RZ, RZ, R39, P2 ;  /* 0x000000ffff267224 */ /* 0x000fe200010e0627 */
[----:B------:R-:W-:Y:S01]  /*17d70*/  ISETP.GE.AND P2, PT, R34, 0x89, PT ;  /* 0x000000892200780c */ /* 0x000fe20003f46270 */
[----:B------:R-:W-:-:S02]  /*17d80*/  HADD2.F32 R4, -RZ, R4.H0_H0 ;  /* 0x20000004ff047230 */ /* 0x000fc40000004100 */
[----:B------:R-:W-:Y:S01]  /*17d90*/  IMAD R38, R38, UR6, RZ ;  /* 0x0000000626267c24 */ /* 0x000fe2000f8e02ff */
[----:B------:R-:W-:Y:S01]  /*17da0*/  ISETP.LT.OR P5, PT, R0, 0x1, !P2 ;  /* 0x000000010000780c */ /* 0x000fe200057a1670 */
[----:B------:R-:W-:-:S04]  /*17db0*/  IMAD.WIDE.U32 R36, R35, UR6, R36 ;  /* 0x0000000623247c25 */ /* 0x000fc8000f8e0024 */
[----:B------:R-:W-:Y:S01]  /*17dc0*/  FMUL R4, R4, UR21 ;  /* 0x0000001504047c20 */ /* 0x000fe20008400000 */
[----:B------:R-:W-:-:S03]  /*17dd0*/  IMAD R35, R35, UR7, R38 ;  /* 0x0000000723237c24 */ /* 0x000fc6000f8e0226 */
[----:B---3--:R-:W-:Y:S01]  /*17de0*/  FFMA R5, R5, UR20, R4 ;  /* 0x0000001405057c23 */ /* 0x008fe20008000004 */
[----:B------:R-:W-:-:S04]  /*17df0*/  IADD3 R4, P6, R36, UR10, RZ ;  /* 0x0000000a24047c10 */ /* 0x000fc8000ffde0ff */
[----:B0-----:R-:W-:Y:S02]  /*17e00*/  F2FP.SATFINITE.E5M2.F32.PACK_AB_MERGE_C R7, RZ, R5, RZ ;  /* 0x00000005ff07723e */ /* 0x001fe400048060ff */
[----:B------:R-:W-:-:S03]  /*17e10*/  IADD3.X R5, R37, UR11, R35, P6, !PT ;  /* 0x0000000b25057c10 */ /* 0x000fc6000b7fe423 */
[----:B------:R0:W-:Y:S01]  /*17e20*/  @!P3 STG.E.U8 desc[UR14][R30.64+0x1], R7 ;  /* 0x000001071e00b986 */ /* 0x0001e2000c10110e */
[----:B------:R-:W-:Y:S05]  /*17e30*/  @P5 BRA `(.L_x_300) ;  /* 0x0000000000045947 */ /* 0x000fea0003800000 */
[----:B------:R3:W5:Y:S02]  /*17e40*/  LDG.E.U8 R6, desc[UR14][R4.64] ;  /* 0x0000000e04067981 */ /* 0x000764000c1e1100 */
.L_x_300:
[----:B------:R-:W-:Y:S05]  /*17e50*/  BSYNC B1 ;  /* 0x0000000000017941 */ /* 0x000fea0003800000 */
.L_x_299:
        /* <DEDUP_REMOVED lines=13> */
.L_x_302:
[----:B------:R-:W-:Y:S05]  /*17f30*/  BSYNC B1 ;  /* 0x0000000000017941 */ /* 0x000fea0003800000 */
.L_x_301:
        /* <DEDUP_REMOVED lines=13> */
.L_x_304:
[----:B------:R-:W-:Y:S05]  /*18010*/  BSYNC B1 ;  /* 0x0000000000017941 */ /* 0x000fea0003800000 */
.L_x_303:
        /* <DEDUP_REMOVED lines=13> */
.L_x_306:
[----:B------:R-:W-:Y:S05]  /*180f0*/  BSYNC B1 ;  /* 0x0000000000017941 */ /* 0x000fea0003800000 */
.L_x_305:
        /* <DEDUP_REMOVED lines=13> */
.L_x_308:
[----:B------:R-:W-:Y:S05]  /*181d0*/  BSYNC B1 ;  /* 0x0000000000017941 */ /* 0x000fea0003800000 */
.L_x_307:
        /* <DEDUP_REMOVED lines=13> */
.L_x_310:
[----:B------:R-:W-:Y:S05]  /*182b0*/  BSYNC B1 ;  /* 0x0000000000017941 */ /* 0x000fea0003800000 */
.L_x_309:
        /* <DEDUP_REMOVED lines=13> */
.L_x_312:
[----:B------:R-:W-:Y:S05]  /*18390*/  BSYNC B1 ;  /* 0x0000000000017941 */ /* 0x000fea0003800000 */
.L_x_311:
        /* <DEDUP_REMOVED lines=13> */
.L_x_314:
[----:B------:R-:W-:Y:S05]  /*18470*/  BSYNC B1 ;  /* 0x0000000000017941 */ /* 0x000fea0003800000 */
.L_x_313:
        /* <DEDUP_REMOVED lines=13> */
.L_x_316:
[----:B------:R-:W-:Y:S05]  /*18550*/  BSYNC B1 ;  /* 0x0000000000017941 */ /* 0x000fea0003800000 */
.L_x_315:
        /* <DEDUP_REMOVED lines=13> */
.L_x_318:
[----:B------:R-:W-:Y:S05]  /*18630*/  BSYNC B1 ;  /* 0x0000000000017941 */ /* 0x000fea0003800000 */
.L_x_317:
        /* <DEDUP_REMOVED lines=13> */
.L_x_320:
[----:B------:R-:W-:Y:S05]  /*18710*/  BSYNC B1 ;  /* 0x0000000000017941 */ /* 0x000fea0003800000 */
.L_x_319:
        /* <DEDUP_REMOVED lines=13> */
.L_x_322:
[----:B------:R-:W-:Y:S05]  /*187f0*/  BSYNC B1 ;  /* 0x0000000000017941 */ /* 0x000fea0003800000 */
.L_x_321:
        /* <DEDUP_REMOVED lines=13> */
.L_x_324:
[----:B------:R-:W-:Y:S05]  /*188d0*/  BSYNC B1 ;  /* 0x0000000000017941 */ /* 0x000fea0003800000 */
.L_x_323:
        /* <DEDUP_REMOVED lines=13> */
.L_x_326:
[----:B------:R-:W-:Y:S05]  /*189b0*/  BSYNC B1 ;  /* 0x0000000000017941 */ /* 0x000fea0003800000 */
.L_x_325:
        /* <DEDUP_REMOVED lines=13> */
.L_x_328:
[----:B------:R-:W-:Y:S05]  /*18a90*/  BSYNC B1 ;  /* 0x0000000000017941 */ /* 0x000fea0003800000 */
.L_x_327:
        /* <DEDUP_REMOVED lines=13> */
.L_x_330:
[----:B------:R-:W-:Y:S05]  /*18b70*/  BSYNC B1 ;  /* 0x0000000000017941 */ /* 0x000fea0003800000 */
.L_x_329:
        /* <DEDUP_REMOVED lines=13> */
.L_x_332:
[----:B------:R-:W-:Y:S05]  /*18c50*/  BSYNC B1 ;  /* 0x0000000000017941 */ /* 0x000fea0003800000 */
.L_x_331:
        /* <DEDUP_REMOVED lines=13> */
.L_x_334:
[----:B------:R-:W-:Y:S05]  /*18d30*/  BSYNC B1 ;  /* 0x0000000000017941 */ /* 0x000fea0003800000 */
.L_x_333:
        /* <DEDUP_REMOVED lines=13> */
.L_x_336:
[----:B------:R-:W-:Y:S05]  /*18e10*/  BSYNC B1 ;  /* 0x0000000000017941 */ /* 0x000fea0003800000 */
.L_x_335:
        /* <DEDUP_REMOVED lines=13> */
.L_x_338:
[----:B------:R-:W-:Y:S05]  /*18ef0*/  BSYNC B1 ;  /* 0x0000000000017941 */ /* 0x000fea0003800000 */
.L_x_337:
        /* <DEDUP_REMOVED lines=13> */
.L_x_340:
[----:B------:R-:W-:Y:S05]  /*18fd0*/  BSYNC B1 ;  /* 0x0000000000017941 */ /* 0x000fea0003800000 */
.L_x_339:
        /* <DEDUP_REMOVED lines=13> */
.L_x_342:
[----:B------:R-:W-:Y:S05]  /*190b0*/  BSYNC B1 ;  /* 0x0000000000017941 */ /* 0x000fea0003800000 */
.L_x_341:
        /* <DEDUP_REMOVED lines=13> */
.L_x_344:
[----:B------:R-:W-:Y:S05]  /*19190*/  BSYNC B1 ;  /* 0x0000000000017941 */ /* 0x000fea0003800000 */
.L_x_343:
        /* <DEDUP_REMOVED lines=13> */
.L_x_346:
[----:B------:R-:W-:Y:S05]  /*19270*/  BSYNC B1 ;  /* 0x0000000000017941 */ /* 0x000fea0003800000 */
.L_x_345:
        /* <DEDUP_REMOVED lines=13> */
.L_x_348:
[----:B------:R-:W-:Y:S05]  /*19350*/  BSYNC B1 ;  /* 0x0000000000017941 */ /* 0x000fea0003800000 */
.L_x_347:
        /* <DEDUP_REMOVED lines=13> */
.L_x_350:
[----:B------:R-:W-:Y:S05]  /*19430*/  BSYNC B1 ;  /* 0x0000000000017941 */ /* 0x000fea0003800000 */
.L_x_349:
        /* <DEDUP_REMOVED lines=13> */
.L_x_352:
[----:B------:R-:W-:Y:S05]  /*19510*/  BSYNC B1 ;  /* 0x0000000000017941 */ /* 0x000fea0003800000 */
.L_x_351:
        /* <DEDUP_REMOVED lines=13> */
.L_x_354:
[----:B------:R-:W-:Y:S05]  /*195f0*/  BSYNC B1 ;  /* 0x0000000000017941 */ /* 0x000fea0003800000 */
.L_x_353:
        /* <DEDUP_REMOVED lines=13> */
.L_x_356:
[----:B------:R-:W-:Y:S05]  /*196d0*/  BSYNC B1 ;  /* 0x0000000000017941 */ /* 0x000fea0003800000 */
.L_x_355:
        /* <DEDUP_REMOVED lines=13> */
.L_x_358:
[----:B------:R-:W-:Y:S05]  /*197b0*/  BSYNC B1 ;  /* 0x0000000000017941 */ /* 0x000fea0003800000 */
.L_x_357:
        /* <DEDUP_REMOVED lines=13> */
.L_x_360:
[----:B------:R-:W-:Y:S05]  /*19890*/  BSYNC B1 ;  /* 0x0000000000017941 */ /* 0x000fea0003800000 */
.L_x_359:
        /* <DEDUP_REMOVED lines=13> */
.L_x_362:
[----:B------:R-:W-:Y:S05]  /*19970*/  BSYNC B1 ;  /* 0x0000000000017941 */ /* 0x000fea0003800000 */
.L_x_361:
        /* <DEDUP_REMOVED lines=13> */
.L_x_364:
[----:B------:R-:W-:Y:S05]  /*19a50*/  BSYNC B1 ;  /* 0x0000000000017941 */ /* 0x000fea0003800000 */
.L_x_363:
        /* <DEDUP_REMOVED lines=13> */
.L_x_366:
[----:B------:R-:W-:Y:S05]  /*19b30*/  BSYNC B1 ;  /* 0x0000000000017941 */ /* 0x000fea0003800000 */
.L_x_365:
        /* <DEDUP_REMOVED lines=13> */
.L_x_368:
[----:B------:R-:W-:Y:S05]  /*19c10*/  BSYNC B1 ;  /* 0x0000000000017941 */ /* 0x000fea0003800000 */
.L_x_367:
        /* <DEDUP_REMOVED lines=13> */
.L_x_370:
[----:B------:R-:W-:Y:S05]  /*19cf0*/  BSYNC B1 ;  /* 0x0000000000017941 */ /* 0x000fea0003800000 */
.L_x_369:
        /* <DEDUP_REMOVED lines=13> */
.L_x_372:
[----:B------:R-:W-:Y:S05]  /*19dd0*/  BSYNC B1 ;  /* 0x0000000000017941 */ /* 0x000fea0003800000 */
.L_x_371:
        /* <DEDUP_REMOVED lines=13> */
.L_x_374:
[----:B------:R-:W-:Y:S05]  /*19eb0*/  BSYNC B1 ;  /* 0x0000000000017941 */ /* 0x000fea0003800000 */
.L_x_373:
        /* <DEDUP_REMOVED lines=13> */
.L_x_376:
[----:B------:R-:W-:Y:S05]  /*19f90*/  BSYNC B1 ;  /* 0x0000000000017941 */ /* 0x000fea0003800000 */
.L_x_375:
        /* <DEDUP_REMOVED lines=13> */
.L_x_378:
[----:B------:R-:W-:Y:S05]  /*1a070*/  BSYNC B1 ;  /* 0x0000000000017941 */ /* 0x000fea0003800000 */
.L_x_377:
        /* <DEDUP_REMOVED lines=13> */
.L_x_380:
[----:B------:R-:W-:Y:S05]  /*1a150*/  BSYNC B1 ;  /* 0x0000000000017941 */ /* 0x000fea0003800000 */
.L_x_379:
        /* <DEDUP_REMOVED lines=13> */
.L_x_382:
[----:B------:R-:W-:Y:S05]  /*1a230*/  BSYNC B1 ;  /* 0x0000000000017941 */ /* 0x000fea0003800000 */
.L_x_381:
        /* <DEDUP_REMOVED lines=13> */
.L_x_384:
[----:B------:R-:W-:Y:S05]  /*1a310*/  BSYNC B1 ;  /* 0x0000000000017941 */ /* 0x000fea0003800000 */
.L_x_383:
        /* <DEDUP_REMOVED lines=13> */
.L_x_386:
[----:B------:R-:W-:Y:S05]  /*1a3f0*/  BSYNC B1 ;  /* 0x0000000000017941 */ /* 0x000fea0003800000 */
.L_x_385:
        /* <DEDUP_REMOVED lines=13> */
.L_x_388:
[----:B------:R-:W-:Y:S05]  /*1a4d0*/  BSYNC B1 ;  /* 0x0000000000017941 */ /* 0x000fea0003800000 */
.L_x_387:
        /* <DEDUP_REMOVED lines=13> */
.L_x_390:
[----:B------:R-:W-:Y:S05]  /*1a5b0*/  BSYNC B1 ;  /* 0x0000000000017941 */ /* 0x000fea0003800000 */
.L_x_389:
        /* <DEDUP_REMOVED lines=13> */
.L_x_392:
[----:B------:R-:W-:Y:S05]  /*1a690*/  BSYNC B1 ;  /* 0x0000000000017941 */ /* 0x000fea0003800000 */
.L_x_391:
        /* <DEDUP_REMOVED lines=13> */
.L_x_394:
[----:B------:R-:W-:Y:S05]  /*1a770*/  BSYNC B1 ;  /* 0x0000000000017941 */ /* 0x000fea0003800000 */
.L_x_393:
        /* <DEDUP_REMOVED lines=13> */
.L_x_396:
[----:B------:R-:W-:Y:S05]  /*1a850*/  BSYNC B1 ;  /* 0x0000000000017941 */ /* 0x000fea0003800000 */
.L_x_395:
        /* <DEDUP_REMOVED lines=13> */
.L_x_398:
[----:B------:R-:W-:Y:S05]  /*1a930*/  BSYNC B1 ;  /* 0x0000000000017941 */ /* 0x000fea0003800000 */
.L_x_397:
        /* <DEDUP_REMOVED lines=13> */
.L_x_400:
[----:B------:R-:W-:Y:S05]  /*1aa10*/  BSYNC B1 ;  /* 0x0000000000017941 */ /* 0x000fea0003800000 */
.L_x_399:
        /* <DEDUP_REMOVED lines=13> */
.L_x_402:
[----:B------:R-:W-:Y:S05]  /*1aaf0*/  BSYNC B1 ;  /* 0x0000000000017941 */ /* 0x000fea0003800000 */
.L_x_401:
        /* <DEDUP_REMOVED lines=13> */
.L_x_404:
[----:B------:R-:W-:Y:S05]  /*1abd0*/  BSYNC B1 ;  /* 0x0000000000017941 */ /* 0x000fea0003800000 */
.L_x_403:
        /* <DEDUP_REMOVED lines=13> */
.L_x_406:
[----:B------:R-:W-:Y:S05]  /*1acb0*/  BSYNC B1 ;  /* 0x0000000000017941 */ /* 0x000fea0003800000 */
.L_x_405:
        /* <DEDUP_REMOVED lines=13> */
.L_x_408:
[----:B------:R-:W-:Y:S05]  /*1ad90*/  BSYNC B1 ;  /* 0x0000000000017941 */ /* 0x000fea0003800000 */
.L_x_407:
        /* <DEDUP_REMOVED lines=13> */
.L_x_410:
[----:B------:R-:W-:Y:S05]  /*1ae70*/  BSYNC B1 ;  /* 0x0000000000017941 */ /* 0x000fea0003800000 */
.L_x_409:
        /* <DEDUP_REMOVED lines=13> */
.L_x_412:
[----:B------:R-:W-:Y:S05]  /*1af50*/  BSYNC B1 ;  /* 0x0000000000017941 */ /* 0x000fea0003800000 */
.L_x_411:
        /* <DEDUP_REMOVED lines=13> */
.L_x_414:
[----:B------:R-:W-:Y:S05]  /*1b030*/  BSYNC B1 ;  /* 0x0000000000017941 */ /* 0x000fea0003800000 */
.L_x_413:
        /* <DEDUP_REMOVED lines=13> */
.L_x_416:
[----:B------:R-:W-:Y:S05]  /*1b110*/  BSYNC B1 ;  /* 0x0000000000017941 */ /* 0x000fea0003800000 */
.L_x_415:
        /* <DEDUP_REMOVED lines=13> */
.L_x_418:
[----:B------:R-:W-:Y:S05]  /*1b1f0*/  BSYNC B1 ;  /* 0x0000000000017941 */ /* 0x000fea0003800000 */
.L_x_417:
        /* <DEDUP_REMOVED lines=13> */
.L_x_420:
[----:B------:R-:W-:Y:S05]  /*1b2d0*/  BSYNC B1 ;  /* 0x0000000000017941 */ /* 0x000fea0003800000 */
.L_x_419:
        /* <DEDUP_REMOVED lines=13> */
.L_x_422:
[----:B------:R-:W-:Y:S05]  /*1b3b0*/  BSYNC B1 ;  /* 0x0000000000017941 */ /* 0x000fea0003800000 */
.L_x_421:
        /* <DEDUP_REMOVED lines=13> */
.L_x_424:
[----:B------:R-:W-:Y:S05]  /*1b490*/  BSYNC B1 ;  /* 0x0000000000017941 */ /* 0x000fea0003800000 */
.L_x_423:
        /* <DEDUP_REMOVED lines=13> */
.L_x_426:
[----:B------:R-:W-:Y:S05]  /*1b570*/  BSYNC B1 ;  /* 0x0000000000017941 */ /* 0x000fea0003800000 */
.L_x_425:
        /* <DEDUP_REMOVED lines=13> */
.L_x_428:
[----:B------:R-:W-:Y:S05]  /*1b650*/  BSYNC B1 ;  /* 0x0000000000017941 */ /* 0x000fea0003800000 */
.L_x_427:
        /* <DEDUP_REMOVED lines=13> */
.L_x_430:
[----:B------:R-:W-:Y:S05]  /*1b730*/  BSYNC B1 ;  /* 0x0000000000017941 */ /* 0x000fea0003800000 */
.L_x_429:
        /* <DEDUP_REMOVED lines=13> */
.L_x_432:
[----:B------:R-:W-:Y:S05]  /*1b810*/  BSYNC B1 ;  /* 0x0000000000017941 */ /* 0x000fea0003800000 */
.L_x_431:
        /* <DEDUP_REMOVED lines=13> */
.L_x_434:
[----:B------:R-:W-:Y:S05]  /*1b8f0*/  BSYNC B1 ;  /* 0x0000000000017941 */ /* 0x000fea0003800000 */
.L_x_433:
        /* <DEDUP_REMOVED lines=13> */
.L_x_436:
[----:B------:R-:W-:Y:S05]  /*1b9d0*/  BSYNC B1 ;  /* 0x0000000000017941 */ /* 0x000fea0003800000 */
.L_x_435:
        /* <DEDUP_REMOVED lines=13> */
.L_x_438:
[----:B------:R-:W-:Y:S05]  /*1bab0*/  BSYNC B1 ;  /* 0x0000000000017941 */ /* 0x000fea0003800000 */
.L_x_437:
        /* <DEDUP_REMOVED lines=13> */
.L_x_440:
[----:B------:R-:W-:Y:S05]  /*1bb90*/  BSYNC B1 ;  /* 0x0000000000017941 */ /* 0x000fea0003800000 */
.L_x_439:
        /* <DEDUP_REMOVED lines=13> */
.L_x_442:
[----:B------:R-:W-:Y:S05]  /*1bc70*/  BSYNC B1 ;  /* 0x0000000000017941 */ /* 0x000fea0003800000 */
.L_x_441:
        /* <DEDUP_REMOVED lines=13> */
.L_x_444:
[----:B------:R-:W-:Y:S05]  /*1bd50*/  BSYNC B1 ;  /* 0x0000000000017941 */ /* 0x000fea0003800000 */
.L_x_443:
        /* <DEDUP_REMOVED lines=13> */
.L_x_446:
[----:B------:R-:W-:Y:S05]  /*1be30*/  BSYNC B1 ;  /* 0x0000000000017941 */ /* 0x000fea0003800000 */
.L_x_445:
        /* <DEDUP_REMOVED lines=13> */
.L_x_448:
[----:B------:R-:W-:Y:S05]  /*1bf10*/  BSYNC B1 ;  /* 0x0000000000017941 */ /* 0x000fea0003800000 */
.L_x_447:
        /* <DEDUP_REMOVED lines=13> */
.L_x_450:
[----:B------:R-:W-:Y:S05]  /*1bff0*/  BSYNC B1 ;  /* 0x0000000000017941 */ /* 0x000fea0003800000 */
.L_x_449:
        /* <DEDUP_REMOVED lines=13> */
.L_x_452:
[----:B------:R-:W-:Y:S05]  /*1c0d0*/  BSYNC B1 ;  /* 0x0000000000017941 */ /* 0x000fea0003800000 */
.L_x_451:
        /* <DEDUP_REMOVED lines=13> */
.L_x_454:
[----:B------:R-:W-:Y:S05]  /*1c1b0*/  BSYNC B1 ;  /* 0x0000000000017941 */ /* 0x000fea0003800000 */
.L_x_453:
        /* <DEDUP_REMOVED lines=13> */
.L_x_456:
[----:B------:R-:W-:Y:S05]  /*1c290*/  BSYNC B1 ;  /* 0x0000000000017941 */ /* 0x000fea0003800000 */
.L_x_455:
        /* <DEDUP_REMOVED lines=13> */
.L_x_458:
[----:B------:R-:W-:Y:S05]  /*1c370*/  BSYNC B1 ;  /* 0x0000000000017941 */ /* 0x000fea0003800000 */
.L_x_457:
        /* <DEDUP_REMOVED lines=13> */
.L_x_460:
[----:B------:R-:W-:Y:S05]  /*1c450*/  BSYNC B1 ;  /* 0x0000000000017941 */ /* 0x000fea0003800000 */
.L_x_459:
        /* <DEDUP_REMOVED lines=13> */
.L_x_462:
[----:B------:R-:W-:Y:S05]  /*1c530*/  BSYNC B1 ;  /* 0x0000000000017941 */ /* 0x000fea0003800000 */
.L_x_461:
        /* <DEDUP_REMOVED lines=13> */
.L_x_464:
[----:B------:R-:W-:Y:S05]  /*1c610*/  BSYNC B1 ;  /* 0x0000000000017941 */ /* 0x000fea0003800000 */
.L_x_463:
        /* <DEDUP_REMOVED lines=13> */
.L_x_466:
[----:B------:R-:W-:Y:S05]  /*1c6f0*/  BSYNC B1 ;  /* 0x0000000000017941 */ /* 0x000fea0003800000 */
.L_x_465:
        /* <DEDUP_REMOVED lines=13> */
.L_x_468:
[----:B------:R-:W-:Y:S05]  /*1c7d0*/  BSYNC B1 ;  /* 0x0000000000017941 */ /* 0x000fea0003800000 */
.L_x_467:
        /* <DEDUP_REMOVED lines=13> */
.L_x_470:
[----:B------:R-:W-:Y:S05]  /*1c8b0*/  BSYNC B1 ;  /* 0x0000000000017941 */ /* 0x000fea0003800000 */
.L_x_469:
        /* <DEDUP_REMOVED lines=13> */
.L_x_472:
[----:B------:R-:W-:Y:S05]  /*1c990*/  BSYNC B1 ;  /* 0x0000000000017941 */ /* 0x000fea0003800000 */
.L_x_471:
        /* <DEDUP_REMOVED lines=13> */
.L_x_474:
[----:B------:R-:W-:Y:S05]  /*1ca70*/  BSYNC B1 ;  /* 0x0000000000017941 */ /* 0x000fea0003800000 */
.L_x_473:
        /* <DEDUP_REMOVED lines=13> */
.L_x_476:
[----:B------:R-:W-:Y:S05]  /*1cb50*/  BSYNC B1 ;  /* 0x0000000000017941 */ /* 0x000fea0003800000 */
.L_x_475:
        /* <DEDUP_REMOVED lines=13> */
.L_x_478:
[----:B------:R-:W-:Y:S05]  /*1cc30*/  BSYNC B1 ;  /* 0x0000000000017941 */ /* 0x000fea0003800000 */
.L_x_477:
        /* <DEDUP_REMOVED lines=13> */
.L_x_480:
[----:B------:R-:W-:Y:S05]  /*1cd10*/  BSYNC B1 ;  /* 0x0000000000017941 */ /* 0x000fea0003800000 */
.L_x_479:
        /* <DEDUP_REMOVED lines=13> */
.L_x_482:
[----:B------:R-:W-:Y:S05]  /*1cdf0*/  BSYNC B1 ;  /* 0x0000000000017941 */ /* 0x000fea0003800000 */
.L_x_481:
        /* <DEDUP_REMOVED lines=13> */
.L_x_484:
[----:B------:R-:W-:Y:S05]  /*1ced0*/  BSYNC B1 ;  /* 0x0000000000017941 */ /* 0x000fea0003800000 */
.L_x_483:
        /* <DEDUP_REMOVED lines=13> */
.L_x_486:
[----:B------:R-:W-:Y:S05]  /*1cfb0*/  BSYNC B1 ;  /* 0x0000000000017941 */ /* 0x000fea0003800000 */
.L_x_485:
        /* <DEDUP_REMOVED lines=13> */
.L_x_488:
[----:B------:R-:W-:Y:S05]  /*1d090*/  BSYNC B1 ;  /* 0x0000000000017941 */ /* 0x000fea0003800000 */
.L_x_487:
        /* <DEDUP_REMOVED lines=13> */
.L_x_490:
[----:B------:R-:W-:Y:S05]  /*1d170*/  BSYNC B1 ;  /* 0x0000000000017941 */ /* 0x000fea0003800000 */
.L_x_489:
        /* <DEDUP_REMOVED lines=13> */
.L_x_492:
[----:B------:R-:W-:Y:S05]  /*1d250*/  BSYNC B1 ;  /* 0x0000000000017941 */ /* 0x000fea0003800000 */
.L_x_491:
        /* <DEDUP_REMOVED lines=13> */
.L_x_494:
[----:B------:R-:W-:Y:S05]  /*1d330*/  BSYNC B1 ;  /* 0x0000000000017941 */ /* 0x000fea0003800000 */
.L_x_493:
        /* <DEDUP_REMOVED lines=13> */
.L_x_496:
[----:B------:R-:W-:Y:S05]  /*1d410*/  BSYNC B1 ;  /* 0x0000000000017941 */ /* 0x000fea0003800000 */
.L_x_495:
        /* <DEDUP_REMOVED lines=13> */
.L_x_498:
[----:B------:R-:W-:Y:S05]  /*1d4f0*/  BSYNC B1 ;  /* 0x0000000000017941 */ /* 0x000fea0003800000 */
.L_x_497:
        /* <DEDUP_REMOVED lines=13> */
.L_x_500:
[----:B------:R-:W-:Y:S05]  /*1d5d0*/  BSYNC B1 ;  /* 0x0000000000017941 */ /* 0x000fea0003800000 */
.L_x_499:
        /* <DEDUP_REMOVED lines=13> */
.L_x_502:
[----:B------:R-:W-:Y:S05]  /*1d6b0*/  BSYNC B1 ;  /* 0x0000000000017941 */ /* 0x000fea0003800000 */
.L_x_501:
        /* <DEDUP_REMOVED lines=13> */
.L_x_504:
[----:B------:R-:W-:Y:S05]  /*1d790*/  BSYNC B1 ;  /* 0x0000000000017941 */ /* 0x000fea0003800000 */
.L_x_503:
        /* <DEDUP_REMOVED lines=13> */
.L_x_506:
[----:B------:R-:W-:Y:S05]  /*1d870*/  BSYNC B1 ;  /* 0x0000000000017941 */ /* 0x000fea0003800000 */
.L_x_505:
        /* <DEDUP_REMOVED lines=13> */
.L_x_508:
[----:B------:R-:W-:Y:S05]  /*1d950*/  BSYNC B1 ;  /* 0x0000000000017941 */ /* 0x000fea0003800000 */
.L_x_507:
        /* <DEDUP_REMOVED lines=13> */
.L_x_510:
[----:B------:R-:W-:Y:S05]  /*1da30*/  BSYNC B1 ;  /* 0x0000000000017941 */ /* 0x000fea0003800000 */
.L_x_509:
        /* <DEDUP_REMOVED lines=13> */
.L_x_512:
[----:B------:R-:W-:Y:S05]  /*1db10*/  BSYNC B1 ;  /* 0x0000000000017941 */ /* 0x000fea0003800000 */
.L_x_511:
        /* <DEDUP_REMOVED lines=13> */
.L_x_514:
[----:B------:R-:W-:Y:S05]  /*1dbf0*/  BSYNC B1 ;  /* 0x0000000000017941 */ /* 0x000fea0003800000 */
.L_x_513:
        /* <DEDUP_REMOVED lines=13> */
.L_x_516:
[----:B------:R-:W-:Y:S05]  /*1dcd0*/  BSYNC B1 ;  /* 0x0000000000017941 */ /* 0x000fea0003800000 */
.L_x_515:
        /* <DEDUP_REMOVED lines=13> */
.L_x_518:
[----:B------:R-:W-:Y:S05]  /*1ddb0*/  BSYNC B1 ;  /* 0x0000000000017941 */ /* 0x000fea0003800000 */
.L_x_517:
        /* <DEDUP_REMOVED lines=13> */
.L_x_520:
[----:B------:R-:W-:Y:S05]  /*1de90*/  BSYNC B1 ;  /* 0x0000000000017941 */ /* 0x000fea0003800000 */
.L_x_519:
        /* <DEDUP_REMOVED lines=13> */
.L_x_522:
[----:B------:R-:W-:Y:S05]  /*1df70*/  BSYNC B1 ;  /* 0x0000000000017941 */ /* 0x000fea0003800000 */
.L_x_521:
        /* <DEDUP_REMOVED lines=13> */
.L_x_524:
[----:B------:R-:W-:Y:S05]  /*1e050*/  BSYNC B1 ;  /* 0x0000000000017941 */ /* 0x000fea0003800000 */
.L_x_523:
        /* <DEDUP_REMOVED lines=13> */
.L_x_526:
[----:B------:R-:W-:Y:S05]  /*1e130*/  BSYNC B1 ;  /* 0x0000000000017941 */ /* 0x000fea0003800000 */
.L_x_525:
        /* <DEDUP_REMOVED lines=13> */
.L_x_528:
[----:B------:R-:W-:Y:S05]  /*1e210*/  BSYNC B1 ;  /* 0x0000000000017941 */ /* 0x000fea0003800000 */
.L_x_527:
        /* <DEDUP_REMOVED lines=13> */
.L_x_530:
[----:B------:R-:W-:Y:S05]  /*1e2f0*/  BSYNC B1 ;  /* 0x0000000000017941 */ /* 0x000fea0003800000 */
.L_x_529:
        /* <DEDUP_REMOVED lines=13> */
.L_x_532:
[----:B------:R-:W-:Y:S05]  /*1e3d0*/  BSYNC B1 ;  /* 0x0000000000017941 */ /* 0x000fea0003800000 */
.L_x_531:
        /* <DEDUP_REMOVED lines=13> */
.L_x_534:
[----:B------:R-:W-:Y:S05]  /*1e4b0*/  BSYNC B1 ;  /* 0x0000000000017941 */ /* 0x000fea0003800000 */
.L_x_533:
        /* <DEDUP_REMOVED lines=13> */
.L_x_536:
[----:B------:R-:W-:Y:S05]  /*1e590*/  BSYNC B1 ;  /* 0x0000000000017941 */ /* 0x000fea0003800000 */
.L_x_535:
        /* <DEDUP_REMOVED lines=13> */
.L_x_538:
[----:B------:R-:W-:Y:S05]  /*1e670*/  BSYNC B1 ;  /* 0x0000000000017941 */ /* 0x000fea0003800000 */
.L_x_537:
        /* <DEDUP_REMOVED lines=13> */
.L_x_540:
[----:B------:R-:W-:Y:S05]  /*1e750*/  BSYNC B1 ;  /* 0x0000000000017941 */ /* 0x000fea0003800000 */
.L_x_539:
        /* <DEDUP_REMOVED lines=13> */
.L_x_542:
[----:B------:R-:W-:Y:S05]  /*1e830*/  BSYNC B1 ;  /* 0x0000000000017941 */ /* 0x000fea0003800000 */
.L_x_541:
        /* <DEDUP_REMOVED lines=13> */
.L_x_544:
[----:B------:R-:W-:Y:S05]  /*1e910*/  BSYNC B1 ;  /* 0x0000000000017941 */ /* 0x000fea0003800000 */
.L_x_543:
        /* <DEDUP_REMOVED lines=13> */
.L_x_546:
[----:B------:R-:W-:Y:S05]  /*1e9f0*/  BSYNC B1 ;  /* 0x0000000000017941 */ /* 0x000fea0003800000 */
.L_x_545:
[----:B--234-:R-:W2:Y:S01]  /*1ea00*/  LDL.LU R3, [R1+0x448] ;  /* 0x0004480001037983 */ /* 0x01cea20000300800 */
[----:B-----5:R-:W-:Y:S01]  /*1ea10*/  LOP3.LUT R6, R6, 0xff, RZ, 0xc0, !PT ;  /* 0x000000ff06067812 */ /* 0x020fe200078ec0ff */
[----:B------:R-:W-:Y:S01]  /*1ea20*/  BSSY B1, `(.L_x_547) ;  /* 0x000000b000017945 */ /* 0x000fe20003800000 */
[----:B------:R-:W-:Y:S02]  /*1ea30*/  ISETP.LT.OR P3, PT, R0, 0xf9, !P2 ;  /* 0x000000f90000780c */ /* 0x000fe40005761670 */
[----:B------:R-:W-:Y:S02]  /*1ea40*/  F2FP.F16.E5M2.UNPACK_B R6, R6 ;  /* 0x00000006ff06723e */ /* 0x000fe400020004ff */
[----:B------:R-:W-:-:S03]  /*1ea50*/  PRMT R2, RZ, 0x7610, R2 ;  /* 0x00007610ff027816 */ /* 0x000fc60000000002 */
[----:B------:R-:W-:-:S05]  /*1ea60*/  HADD2.F32 R6, -RZ, R6.H0_H0 ;  /* 0x20000006ff067230 */ /* 0x000fca0000004100 */
[----:B------:R-:W-:-:S04]  /*1ea70*/  FMUL R6, R6, UR21 ;  /* 0x0000001506067c20 */ /* 0x000fc80008400000 */
[----:B--2---:R-:W-:-:S05]  /*1ea80*/  FFMA R6, R3, UR20, R6 ;  /* 0x0000001403067c23 */ /* 0x004fca0008000006 */
[----:B------:R-:W-:-:S05]  /*1ea90*/  F2FP.SATFINITE.E5M2.F32.PACK_AB_MERGE_C R3, RZ, R6, RZ ;  /* 0x00000006ff03723e */ /* 0x000fca00048060ff */
[----:B------:R2:W-:Y:S01]  /*1eaa0*/  @!P1 STG.E.U8 desc[UR14][R30.64+0xf9], R3 ;  /* 0x0000f9031e009986 */ /* 0x0005e2000c10110e */
[----:B------:R-:W-:Y:S05]  /*1eab0*/  @P3 BRA `(.L_x_548) ;  /* 0x0000000000043947 */ /* 0x000fea0003800000 */
[----:B------:R3:W5:Y:S02]  /*1eac0*/  LDG.E.U8 R2, desc[UR14][R4.64+0xf8] ;  /* 0x0000f80e04027981 */ /* 0x000764000c1e1100 */
.L_x_548:
[----:B------:R-:W-:Y:S05]  /*1ead0*/  BSYNC B1 ;  /* 0x0000000000017941 */ /* 0x000fea0003800000 */
.L_x_547:
[----:B--2---:R-:W2:Y:S01]  /*1eae0*/  LDL.LU R3, [R1+0x44c] ;  /* 0x00044c0001037983 */ /* 0x004ea20000300800 */
        /* <DEDUP_REMOVED lines=12> */
.L_x_550:
[----:B------:R-:W-:Y:S05]  /*1ebb0*/  BSYNC B1 ;  /* 0x0000000000017941 */ /* 0x000fea0003800000 */
.L_x_549:
[----:B------:R-:W-:Y:S05]  /*1ebc0*/  @P2 BRA `(.L_x_551) ;  /* 0x0000004800882947 */ /* 0x000fea0003800000 */
[----:B------:R-:W2:Y:S01]  /*1ebd0*/  LDL.LU R2, [R1+0x450] ;  /* 0x0004500001027983 */ /* 0x000ea20000300800 */
[----:B-----5:R-:W-:-:S04]  /*1ebe0*/  LOP3.LUT R0, R0, 0xff, RZ, 0xc0, !PT ;  /* 0x000000ff00007812 */ /* 0x020fc800078ec0ff */
[----:B------:R-:W-:-:S05]  /*1ebf0*/  F2FP.F16.E5M2.UNPACK_B R0, R0 ;  /* 0x00000000ff00723e */ /* 0x000fca00020004ff */
[----:B------:R-:W-:-:S05]  /*1ec00*/  HADD2.F32 R0, -RZ, R0.H0_H0 ;  /* 0x20000000ff007230 */ /* 0x000fca0000004100 */
[----:B------:R-:W-:-:S04]  /*1ec10*/  FMUL R0, R0, UR21 ;  /* 0x0000001500007c20 */ /* 0x000fc80008400000 */
[----:B--2---:R-:W-:-:S05]  /*1ec20*/  FFMA R0, R2, UR20, R0 ;  /* 0x0000001402007c23 */ /* 0x004fca0008000000 */
[----:B------:R-:W-:-:S05]  /*1ec30*/  F2FP.SATFINITE.E5M2.F32.PACK_AB_MERGE_C R3, RZ, R0, RZ ;  /* 0x00000000ff03723e */ /* 0x000fca00048060ff */
[----:B------:R2:W-:Y:S01]  /*1ec40*/  STG.E.U8 desc[UR14][R28.64+0xf9], R3 ;  /* 0x0000f9031c007986 */ /* 0x0005e2000c10110e */
[----:B------:R-:W-:Y:S05]  /*1ec50*/  BRA `(.L_x_551) ;  /* 0x0000004800647947 */ /* 0x000fea0003800000 */
.L_x_38:
[----:B------:R-:W-:Y:S01]  /*1ec60*/  ISETP.GE.AND P1, PT, R34, 0x1, PT ;  /* 0x000000012200780c */ /* 0x000fe20003f26270 */
[----:B------:R-:W-:Y:S01]  /*1ec70*/  FMUL R4, R4, UR20 ;  /* 0x0000001404047c20 */ /* 0x000fe20008400000 */
[----:B------:R-:W2:Y:S02]  /*1ec80*/  LDL.LU R2, [R1+0x200] ;  /* 0x0002000001027983 */ /* 0x000ea40000300800 */
[----:B------:R-:W-:Y:S02]  /*1ec90*/  ISETP.LT.OR P2, PT, R0, 0x2, !P1 ;  /* 0x000000020000780c */ /* 0x000fe40004f41670 */
[----:B------:R-:W-:Y:S01]  /*1eca0*/  F2FP.SATFINITE.E5M2.F32.PACK_AB_MERGE_C R4, RZ, R4, RZ ;  /* 0x00000004ff04723e */ /* 0x000fe200048060ff */
[----:B------:R-:W-:Y:S01]  /*1ecb0*/  FMUL R3, R3, UR20 ;  /* 0x0000001403037c20 */ /* 0x000fe20008400000 */
[----:B------:R-:W-:Y:S01]  /*1ecc0*/  FMUL R5, R5, UR20 ;  /* 0x0000001405057c20 */ /* 0x000fe20008400000 */
[----:B------:R-:W-:Y:S01]  /*1ecd0*/  FMUL R6, R6, UR20 ;  /* 0x0000001406067c20 */ /* 0x000fe20008400000 */
[----:B------:R-:W-:Y:S01]  /*1ece0*/  ISETP.LT.OR P5, PT, R0, 0x9, !P1 ;  /* 0x000000090000780c */ /* 0x000fe20004fa1670 */
[----:B------:R-:W-:Y:S01]  /*1ecf0*/  FMUL R7, R7, UR20 ;  /* 0x0000001407077c20 */ /* 0x000fe20008400000 */
[----:B------:R-:W-:Y:S01]  /*1ed00*/  FMUL R8, R8, UR20 ;  /* 0x0000001408087c20 */ /* 0x000fe20008400000 */
[----:B------:R-:W-:Y:S01]  /*1ed10*/  FMUL R9, R9, UR20 ;  /* 0x0000001409097c20 */ /* 0x000fe20008400000 */
[----:B------:R-:W-:Y:S01]  /*1ed20*/  FMUL R10, R10, UR20 ;  /* 0x000000140a0a7c20 */ /* 0x000fe20008400000 */
[----:B------:R-:W-:Y:S01]  /*1ed30*/  FMUL R11, R11, UR20 ;  /* 0x000000140b0b7c20 */ /* 0x000fe20008400000 */
[----:B------:R-:W-:Y:S01]  /*1ed40*/  FMUL R12, R12, UR20 ;  /* 0x000000140c0c7c20 */ /* 0x000fe20008400000 */
[----:B------:R-:W-:Y:S01]  /*1ed50*/  @!P2 STG.E.U8 desc[UR14][R24.64+0x1], R4 ;  /* 0x000001041800a986 */ /* 0x000fe2000c10110e */
[----:B------:R-:W-:-:S02]  /*1ed60*/  ISETP.LT.OR P2, PT, R0, 0x1, !P1 ;  /* 0x000000010000780c */ /* 0x000fc40004f41670 */
[----:B------:R-:W-:Y:S01]  /*1ed70*/  F2FP.SATFINITE.E5M2.F32.PACK_AB_MERGE_C R3, RZ, R3, RZ ;  /* 0x00000003ff03723e */ /* 0x000fe200048060ff */
[----:B------:R-:W-:Y:S01]  /*1ed80*/  FMUL R13, R13, UR20 ;  /* 0x000000140d0d7c20 */ /* 0x000fe20008400000 */
        /* <DEDUP_REMOVED lines=9> */
[----:B------:R0:W-:Y:S01]  /*1ee20*/  @!P2 STG.E.U8 desc[UR14][R24.64], R3 ;  /* 0x000000031800a986 */ /* 0x0001e2000c10110e */
[----:B------:R-:W-:Y:S01]  /*1ee30*/  ISETP.GE.AND P2, PT, R34, 0x9, PT ;  /* 0x000000092200780c */ /* 0x000fe20003f46270 */
[----:B------:R-:W-:Y:S01]  /*1ee40*/  FMUL R23, R23, UR20 ;  /* 0x0000001417177c20 */ /* 0x000fe20008400000 */
[----:B------:R-:W-:Y:S01]  /*1ee50*/  FMUL R152, R152, UR20 ;  /* 0x0000001498987c20 */ /* 0x000fe20008400000 */
[----:B------:R-:W-:Y:S01]  /*1ee60*/  FMUL R153, R153, UR20 ;  /* 0x0000001499997c20 */ /* 0x000fe20008400000 */
[----:B------:R-:W-:Y:S01]  /*1ee70*/  ISETP.LT.OR P3, PT, R0, 0x1, !P2 ;  /* 0x000000010000780c */ /* 0x000fe20005761670 */
[----:B------:R-:W-:Y:S01]  /*1ee80*/  FMUL R154, R154, UR20 ;  /* 0x000000149a9a7c20 */ /* 0x000fe20008400000 */
[----:B------:R-:W-:Y:S01]  /*1ee90*/  F2FP.SATFINITE.E5M2.F32.PACK_AB_MERGE_C R5, RZ, R5, RZ ;  /* 0x00000005ff05723e */ /* 0x000fe200048060ff */
[----:B------:R-:W-:Y:S01]  /*1eea0*/  FMUL R155, R155, UR20 ;  /* 0x000000149b9b7c20 */ /* 0x000fe20008400000 */
        /* <DEDUP_REMOVED lines=10> */
[----:B------:R-:W-:-:S02]  /*1ef50*/  ISETP.LT.OR P3, PT, R0, 0x2, !P2 ;  /* 0x000000020000780c */ /* 0x000fc40005761670 */
        /* <DEDUP_REMOVED lines=10> */
[----:B------:R-:W4:Y:S04]  /*1f000*/  LDL.LU R37, [R1+0x204] ;  /* 0x0002040001257983 */ /* 0x000f280000300800 */
[----:B------:R-:W-:Y:S01]  /*1f010*/  @!P3 STG.E.U8 desc[UR14][R26.64+0x1], R6 ;  /* 0x000001061a00b986 */ /* 0x000fe2000c10110e */
[----:B------:R-:W-:-:S03]  /*1f020*/  ISETP.LT.OR P3, PT, R0, 0xa, !P1 ;  /* 0x0000000a0000780c */ /* 0x000fc60004f61670 */
[----:B------:R5:W-:Y:S01]  /*1f030*/  @!P5 STG.E.U8 desc[UR14][R24.64+0x8], R7 ;  /* 0x000008071800d986 */ /* 0x000be2000c10110e */
[----:B------:R-:W-:Y:S02]  /*1f040*/  ISETP.LT.OR P5, PT, R0, 0x9, !P2 ;  /* 0x000000090000780c */ /* 0x000fe400057a1670 */
[----:B------:R-:W-:Y:S01]  /*1f050*/  F2FP.SATFINITE.E5M2.F32.PACK_AB_MERGE_C R9, RZ, R9, RZ ;  /* 0x00000009ff09723e */ /* 0x000fe200048060ff */
[----:B------:R-:W4:Y:S01]  /*1f060*/  LDL.LU R36, [R1+0x208] ;  /* 0x0002080001247983 */ /* 0x000f220000300800 */
[----:B------:R-:W-:Y:S02]  /*1f070*/  F2FP.SATFINITE.E5M2.F32.PACK_AB_MERGE_C R10, RZ, R10, RZ ;  /* 0x0000000aff0a723e */ /* 0x000fe400048060ff */
[----:B------:R-:W-:Y:S01]  /*1f080*/  F2FP.SATFINITE.E5M2.F32.PACK_AB_MERGE_C R11, RZ, R11, RZ ;  /* 0x0000000bff0b723e */ /* 0x000fe200048060ff */
[----:B------:R-:W-:Y:S01]  /*1f090*/  FMUL R172, R172, UR20 ;  /* 0x00000014acac7c20 */ /* 0x000fe20008400000 */
[----:B------:R-:W-:Y:S01]  /*1f0a0*/  F2FP.SATFINITE.E5M2.F32.PACK_AB_MERGE_C R12, RZ, R12, RZ ;  /* 0x0000000cff0c723e */ /* 0x000fe200048060ff */
[----:B------:R-:W-:Y:S01]  /*1f0b0*/  @!P3 STG.E.U8 desc[UR14][R24.64+0x9], R8 ;  /* 0x000009081800b986 */ /* 0x000fe2000c10110e */
[----:B------:R-:W-:-:S03]  /*1f0c0*/  ISETP.LT.OR P3, PT, R0, 0xa, !P2 ;  /* 0x0000000a0000780c */ /* 0x000fc60005761670 */
[----:B------:R-:W-:Y:S01]  /*1f0d0*/  @!P5 STG.E.U8 desc[UR14][R26.64+0x8], R9 ;  /* 0x000008091a00d986 */ /* 0x000fe2000c10110e */
[C---:B------:R-:W-:Y:S02]  /*1f0e0*/  ISETP.LT.OR P5, PT, R0.reuse, 0x11, !P1 ;  /* 0x000000110000780c */ /* 0x040fe40004fa1670 */
        /* <DEDUP_REMOVED lines=9> */
[----:B------:R-:W-:Y:S02]  /*1f180*/  ISETP.LT.OR P5, PT, R0, 0x11, !P2 ;  /* 0x000000110000780c */ /* 0x000fe400057a1670 */
[----:B------:R-:W-:Y:S01]  /*1f190*/  F2FP.SATFINITE.E5M2.F32.PACK_AB_MERGE_C R17, RZ, R17, RZ ;  /* 0x00000011ff11723e */ /* 0x000fe200048060ff */
[----:B------:R-:W-:Y:S01]  /*1f1a0*/  FMUL R174, R174, UR20 ;  /* 0x00000014aeae7c20 */ /* 0x000fe20008400000 */
[----:B------:R-:W-:Y:S01]  /*1f1b0*/  F2FP.SATFINITE.E5M2.F32.PACK_AB_MERGE_C R18, RZ, R18, RZ ;  /* 0x00000012ff12723e */ /* 0x000fe200048060ff */
[----:B------:R-:W4:Y:S04]  /*1f1c0*/  LDL.LU R33, [R1+0x210] ;  /* 0x0002100001217983 */ /* 0x000f280000300800 */
        /* <DEDUP_REMOVED lines=14> */
[----:B------:R-:W-:Y:S01]  /*1f2b0*/  ISETP.LT.OR P6, PT, R0, 0x29, !P2 ;  /* 0x000000290000780c */ /* 0x000fe200057c1670 */
[----:B------:R-:W-:Y:S01]  /*1f2c0*/  FMUL R176, R176, UR20 ;  /* 0x00000014b0b07c20 */ /* 0x000fe20008400000 */
[----:B------:R-:W-:Y:S01]  /*1f2d0*/  F2FP.SATFINITE.E5M2.F32.PACK_AB_MERGE_C R23, RZ, R23, RZ ;  /* 0x00000017ff17723e */ /* 0x000fe200048060ff */
[----:B------:R-:W-:Y:S01]  /*1f2e0*/  FMUL R177, R177, UR20 ;  /* 0x00000014b1b17c20 */ /* 0x000fe20008400000 */
        /* <DEDUP_REMOVED lines=40> */
[----:B0-----:R-:W-:Y:S01]  /*1f570*/  F2FP.SATFINITE.E5M2.F32.PACK_AB_MERGE_C R3, RZ, R166, RZ ;  /* 0x000000a6ff03723e */ /* 0x001fe200048060ff */
[----:B------:R-:W-:Y:S01]  /*1f580*/  FMUL R188, R188, UR20 ;  /* 0x00000014bcbc7c20 */ /* 0x000fe20008400000 */
[----:B------:R-:W-:Y:S01]  /*1f590*/  F2FP.SATFINITE.E5M2.F32.PACK_AB_MERGE_C R167, RZ, R167, RZ ;  /* 0x000000a7ffa7723e */ /* 0x000fe200048060ff */
[----:B------:R-:W-:Y:S01]  /*1f5a0*/  FMUL R189, R189, UR20 ;  /* 0x00000014bdbd7c20 */ /* 0x000fe20008400000 */
[----:B---3--:R-:W-:Y:S01]  /*1f5b0*/  F2FP.SATFINITE.E5M2.F32.PACK_AB_MERGE_C R5, RZ, R168, RZ ;  /* 0x000000a8ff05723e */ /* 0x008fe200048060ff */
[----:B------:R-:W-:Y:S01]  /*1f5c0*/  FMUL R190, R190, UR20 ;  /* 0x00000014bebe7c20 */ /* 0x000fe20008400000 */
[----:B------:R-:W-:Y:S01]  /*1f5d0*/  F2FP.SATFINITE.E5M2.F32.PACK_AB_MERGE_C R169, RZ, R169, RZ ;  /* 0x000000a9ffa9723e */ /* 0x000fe200048060ff */
[----:B------:R-:W-:Y:S01]  /*1f5e0*/  @!P3 STG.E.U8 desc[UR14][R24.64+0x29], R152 ;  /* 0x000029981800b986 */ /* 0x000fe2000c10110e */
[----:B------:R-:W-:-:S03]  /*1f5f0*/  ISETP.LT.OR P3, PT, R0, 0x31, !P1 ;  /* 0x000000310000780c */ /* 0x000fc60004f61670 */
[----:B------:R-:W-:Y:S01]  /*1f600*/  @!P6 STG.E.U8 desc[UR14][R26.64+0x28], R153 ;  /* 0x000028991a00e986 */ /* 0x000fe2000c10110e */
[----:B------:R-:W-:-:S03]  /*1f610*/  ISETP.LT.OR P6, PT, R0, 0x32, !P1 ;  /* 0x000000320000780c */ /* 0x000fc60004fc1670 */
[----:B------:R-:W-:Y:S01]  /*1f620*/  @!P5 STG.E.U8 desc[UR14][R26.64+0x29], R154 ;  /* 0x0000299a1a00d986 */ /* 0x000fe2000c10110e */
[C---:B------:R-:W-:Y:S02]  /*1f630*/  ISETP.LT.OR P5, PT, R0.reuse, 0x31, !P2 ;  /* 0x000000310000780c */ /* 0x040fe400057a1670 */
[----:B------:R-:W-:Y:S01]  /*1f640*/  F2FP.SATFINITE.E5M2.F32.PACK_AB_MERGE_C R171, RZ, R171, RZ ;  /* 0x000000abffab723e */ /* 0x000fe200048060ff */
[----:B------:R-:W-:Y:S01]  /*1f650*/  FMUL R191, R191, UR20 ;  /* 0x00000014bfbf7c20 */ /* 0x000fe20008400000 */
[----:B------:R-:W-:Y:S01]  /*1f660*/  F2FP.SATFINITE.E5M2.F32.PACK_AB_MERGE_C R173, RZ, R173, RZ ;  /* 0x000000adffad723e */ /* 0x000fe200048060ff */
[----:B------:R-:W-:Y:S01]  /*1f670*/  @!P3 STG.E.U8 desc[UR14][R24.64+0x30], R155 ;  /* 0x0000309b1800b986 */ /* 0x000fe2000c10110e */
[----:B------:R-:W-:-:S03]  /*1f680*/  ISETP.LT.OR P3, PT, R0, 0x32, !P2 ;  /* 0x000000320000780c */ /* 0x000fc60005761670 */
[----:B------:R-:W-:Y:S01]  /*1f690*/  @!P6 STG.E.U8 desc[UR14][R24.64+0x31], R156 ;  /* 0x0000319c1800e986 */ /* 0x000fe2000c10110e */
[----:B------:R-:W-:-:S03]  /*1f6a0*/  ISETP.LT.OR P6, PT, R0, 0x39, !P1 ;  /* 0x000000390000780c */ /* 0x000fc60004fc1670 */
[----:B------:R-:W-:Y:S01]  /*1f6b0*/  @!P5 STG.E.U8 desc[UR14][R26.64+0x30], R157 ;  /* 0x0000309d1a00d986 */ /* 0x000fe2000c10110e */
[----:B------:R-:W-:Y:S02]  /*1f6c0*/  ISETP.LT.OR P5, PT, R0, 0x3a, !P1 ;  /* 0x0000003a0000780c */ /* 0x000fe40004fa1670 */
[----:B-----5:R-:W-:Y:S01]  /*1f6d0*/  F2FP.SATFINITE.E5M2.F32.PACK_AB_MERGE_C R7, RZ, R174, RZ ;  /* 0x000000aeff07723e */ /* 0x020fe200048060ff */
[----:B------:R-:W-:Y:S01]  /*1f6e0*/  FMUL R192, R192, UR20 ;  /* 0x00000014c0c07c20 */ /* 0x000fe20008400000 */
[----:B------:R-:W-:Y:S01]  /*1f6f0*/  FMUL R193, R193, UR20 ;  /* 0x00000014c1c17c20 */ /* 0x000fe20008400000 */
[----:B------:R-:W-:Y:S01]  /*1f700*/  @!P3 STG.E.U8 desc[UR14][R26.64+0x31], R158 ;  /* 0x0000319e1a00b986 */ /* 0x000fe2000c10110e */
[----:B------:R-:W-:-:S03]  /*1f710*/  ISETP.LT.OR P3, PT, R0, 0x39, !P2 ;  /* 0x000000390000780c */ /* 0x000fc60005761670 */
[----:B------:R-:W-:Y:S01]  /*1f720*/  @!P6 STG.E.U8 desc[UR14][R24.64+0x38], R159 ;  /* 0x0000389f1800e986 */ /* 0x000fe2000c10110e */
[----:B------:R-:W-:-:S03]  /*1f730*/  ISETP.LT.OR P6, PT, R0, 0x3a, !P2 ;  /* 0x0000003a0000780c */ /* 0x000fc600057c1670 */
[----:B------:R-:W-:Y:S01]  /*1f740*/  @!P5 STG.E.U8 desc[UR14][R24.64+0x39], R160 ;  /* 0x000039a01800d986 */ /* 0x000fe2000c10110e */
[----:B------:R-:W-:Y:S01]  /*1f750*/  ISETP.LT.OR P5, PT, R0, 0x41, !P1 ;  /* 0x000000410000780c */ /* 0x000fe20004fa1670 */
[----:B------:R-:W-:Y:S01]  /*1f760*/  FMUL R194, R194, UR20 ;  /* 0x00000014c2c27c20 */ /* 0x000fe20008400000 */
[----:B------:R-:W-:Y:S01]  /*1f770*/  FMUL R195, R195, UR20 ;  /* 0x00000014c3c37c20 */ /* 0x000fe20008400000 */
        /* <DEDUP_REMOVED lines=16> */
[----:B------:R0:W-:Y:S01]  /*1f880*/  @!P5 STG.E.U8 desc[UR14][R26.64+0x41], R3 ;  /* 0x000041031a00d986 */ /* 0x0001e2000c10110e */
[----:B------:R-:W-:Y:S01]  /*1f890*/  ISETP.LT.OR P5, PT, R0, 0x49, !P2 ;  /* 0x000000490000780c */ /* 0x000fe200057a1670 */
[----:B------:R-:W-:Y:S01]  /*1f8a0*/  FMUL R202, R202, UR20 ;  /* 0x00000014caca7c20 */ /* 0x000fe20008400000 */
[----:B------:R-:W-:Y:S01]  /*1f8b0*/  FMUL R203, R203, UR20 ;  /* 0x00000014cbcb7c20 */ /* 0x000fe20008400000 */
[----:B------:R-:W-:Y:S01]  /*1f8c0*/  FMUL R204, R204, UR20 ;  /* 0x00000014cccc7c20 */ /* 0x000fe20008400000 */
[----:B------:R-:W-:Y:S01]  /*1f8d0*/  FMUL R205, R205, UR20 ;  /* 0x00000014cdcd7c20 */ /* 0x000fe20008400000 */
[----:B------:R-:W-:Y:S01]  /*1f8e0*/  @!P3 STG.E.U8 desc[UR14][R24.64+0x48], R167 ;  /* 0x000048a71800b986 */ /* 0x000fe2000c10110e */
[----:B------:R-:W-:-:S03]  /*1f8f0*/  ISETP.LT.OR P3, PT, R0, 0x4a, !P2 ;  /* 0x0000004a0000780c */ /* 0x000fc60005761670 */
[----:B------:R3:W-:Y:S01]  /*1f900*/  @!P6 STG.E.U8 desc[UR14][R24.64+0x49], R5 ;  /* 0x000049051800e986 */ /* 0x0007e2000c10110e */
[C---:B------:R-:W-:Y:S02]  /*1f910*/  ISETP.LT.OR P6, PT, R0.reuse, 0x51, !P1 ;  /* 0x000000510000780c */ /* 0x040fe40004fc1670 */
[----:B0-----:R-:W-:Y:S01]  /*1f920*/  F2FP.SATFINITE.E5M2.F32.PACK_AB_MERGE_C R3, RZ, R170, RZ ;  /* 0x000000aaff03723e */ /* 0x001fe200048060ff */
[----:B------:R-:W-:Y:S01]  /*1f930*/  @!P5 STG.E.U8 desc[UR14][R26.64+0x48], R169 ;  /* 0x000048a91a00d986 */ /* 0x000fe2000c10110e */
[----:B------:R-:W-:Y:S01]  /*1f940*/  ISETP.LT.OR P5, PT, R0, 0x52, !P1 ;  /* 0x000000520000780c */ /* 0x000fe20004fa1670 */
[----:B------:R-:W-:Y:S01]  /*1f950*/  FMUL R206, R206, UR20 ;  /* 0x00000014cece7c20 */ /* 0x000fe20008400000 */
[----:B------:R-:W-:Y:S01]  /*1f960*/  FMUL R207, R207, UR20 ;  /* 0x00000014cfcf7c20 */ /* 0x000fe20008400000 */
[----:B------:R-:W-:Y:S01]  /*1f970*/  FMUL R208, R208, UR20 ;  /* 0x00000014d0d07c20 */ /* 0x000fe20008400000 */
[----:B------:R-:W-:Y:S01]  /*1f980*/  FMUL R209, R209, UR20 ;  /* 0x00000014d1d17c20 */ /* 0x000fe20008400000 */
[----:B------:R0:W-:Y:S01]  /*1f990*/  @!P3 STG.E.U8 desc[UR14][R26.64+0x49], R3 ;  /* 0x000049031a00b986 */ /* 0x0001e2000c10110e */
[----:B------:R-:W-:-:S03]  /*1f9a0*/  ISETP.LT.OR P3, PT, R0, 0x51, !P2 ;  /* 0x000000510000780c */ /* 0x000fc60005761670 */
[----:B------:R-:W-:Y:S01]  /*1f9b0*/  @!P6 STG.E.U8 desc[UR14][R24.64+0x50], R171 ;  /* 0x000050ab1800e986 */ /* 0x000fe2000c10110e */
[----:B------:R-:W-:Y:S02]  /*1f9c0*/  ISETP.LT.OR P6, PT, R0, 0x52, !P2 ;  /* 0x000000520000780c */ /* 0x000fe400057c1670 */
[----:B---3--:R-:W-:Y:S01]  /*1f9d0*/  F2FP.SATFINITE.E5M2.F32.PACK_AB_MERGE_C R5, RZ, R172, RZ ;  /* 0x000000acff05723e */ /* 0x008fe200048060ff */
[----:B------:R-:W-:Y:S01]  /*1f9e0*/  FMUL R210, R210, UR20 ;  /* 0x00000014d2d27c20 */ /* 0x000fe20008400000 */
[----:B------:R-:W-:Y:S01]  /*1f9f0*/  FMUL R211, R211, UR20 ;  /* 0x00000014d3d37c20 */ /* 0x000fe20008400000 */
[----:B------:R-:W-:Y:S01]  /*1fa00*/  FMUL R212, R212, UR20 ;  /* 0x00000014d4d47c20 */ /* 0x000fe20008400000 */
[----:B------:R-:W-:Y:S01]  /*1fa10*/  FMUL R213, R213, UR20 ;  /* 0x00000014d5d57c20 */ /* 0x000fe20008400000 */
[----:B------:R3:W-:Y:S01]  /*1fa20*/  @!P5 STG.E.U8 desc[UR14][R24.64+0x51], R5 ;  /* 0x000051051800d986 */ /* 0x0007e2000c10110e */
[----:B------:R-:W-:-:S03]  /*1fa30*/  ISETP.LT.OR P5, PT, R0, 0x59, !P1 ;  /* 0x000000590000780c */ /* 0x000fc60004fa1670 */
[----:B------:R-:W-:Y:S01]  /*1fa40*/  @!P3 STG.E.U8 desc[UR14][R26.64+0x50], R173 ;  /* 0x000050ad1a00b986 */ /* 0x000fe2000c10110e */
[----:B------:R-:W-:-:S03]  /*1fa50*/  ISETP.LT.OR P3, PT, R0, 0x5a, !P1 ;  /* 0x0000005a0000780c */ /* 0x000fc60004f61670 */
[----:B------:R5:W-:Y:S01]  /*1fa60*/  @!P6 STG.E.U8 desc[UR14][R26.64+0x51], R7 ;  /* 0x000051071a00e986 */ /* 0x000be2000c10110e */
[----:B------:R-:W-:Y:S02]  /*1fa70*/  ISETP.LT.OR P6, PT, R0, 0x59, !P2 ;  /* 0x000000590000780c */ /* 0x000fe400057c1670 */
[----:B------:R-:W-:Y:S01]  /*1fa80*/  F2FP.SATFINITE.E5M2.F32.PACK_AB_MERGE_C R175, RZ, R175, RZ ;  /* 0x000000afffaf723e */ /* 0x000fe200048060ff */
[----:B------:R-:W-:Y:S01]  /*1fa90*/  FMUL R214, R214, UR20 ;  /* 0x00000014d6d67c20 */ /* 0x000fe20008400000 */
[----:B0-----:R-:W-:Y:S01]  /*1faa0*/  F2FP.SATFINITE.E5M2.F32.PACK_AB_MERGE_C R3, RZ, R176, RZ ;  /* 0x000000b0ff03723e */ /* 0x001fe200048060ff */
[----:B------:R-:W-:Y:S01]  /*1fab0*/  FMUL R215, R215, UR20 ;  /* 0x00000014d7d77c20 */ /* 0x000fe20008400000 */
[----:B------:R-:W-:Y:S01]  /*1fac0*/  F2FP.SATFINITE.E5M2.F32.PACK_AB_MERGE_C R177, RZ, R177, RZ ;  /* 0x000000b1ffb1723e */ /* 0x000fe200048060ff */
[----:B------:R-:W-:Y:S01]  /*1fad0*/  @!P5 STG.E.U8 desc[UR14][R24.64+0x58], R175 ;  /* 0x000058af1800d986 */ /* 0x000fe2000c10110e */
[----:B------:R-:W-:-:S03]  /*1fae0*/  ISETP.LT.OR P5, PT, R0, 0x5a, !P2 ;  /* 0x0000005a0000780c */ /* 0x000fc600057a1670 */
[----:B------:R0:W-:Y:S01]  /*1faf0*/  @!P3 STG.E.U8 desc[UR14][R24.64+0x59], R3 ;  /* 0x000059031800b986 */ /* 0x0001e2000c10110e */
[----:B------:R-:W-:-:S03]  /*1fb00*/  ISETP.LT.OR P3, PT, R0, 0x61, !P1 ;  /* 0x000000610000780c */ /* 0x000fc60004f61670 */
[----:B------:R-:W-:Y:S01]  /*1fb10*/  @!P6 STG.E.U8 desc[UR14][R26.64+0x58], R177 ;  /* 0x000058b11a00e986 */ /* 0x000fe2000c10110e */
[----:B------:R-:W-:Y:S02]  /*1fb20*/  ISETP.LT.OR P6, PT, R0, 0x62, !P1 ;  /* 0x000000620000780c */ /* 0x000fe40004fc1670 */
[----:B---3--:R-:W-:Y:S01]  /*1fb30*/  F2FP.SATFINITE.E5M2.F32.PACK_AB_MERGE_C R5, RZ, R178, RZ ;  /* 0x000000b2ff05723e */ /* 0x008fe200048060ff */
[----:B------:R-:W-:Y:S01]  /*1fb40*/  FMUL R216, R216, UR20 ;  /* 0x00000014d8d87c20 */ /* 0x000fe20008400000 */
[----:B------:R-:W-:Y:S01]  /*1fb50*/  F2FP.SATFINITE.E5M2.F32.PACK_AB_MERGE_C R179, RZ, R179, RZ ;  /* 0x000000b3ffb3723e */ /* 0x000fe200048060ff */
[----:B------:R-:W-:Y:S01]  /*1fb60*/  FMUL R217, R217, UR20 ;  /* 0x00000014d9d97c20 */ /* 0x000fe20008400000 */
[----:B-----5:R-:W-:Y:S01]  /*1fb70*/  F2FP.SATFINITE.E5M2.F32.PACK_AB_MERGE_C R7, RZ, R180, RZ ;  /* 0x000000b4ff07723e */ /* 0x020fe200048060ff */
        /* <DEDUP_REMOVED lines=97> */
[----:B--2---:R-:W-:Y:S01]  /*20190*/  FMUL R2, R2, UR20 ;  /* 0x0000001402027c20 */ /* 0x004fe20008400000 */
        /* <DEDUP_REMOVED lines=8> */
[----:B------:R-:W2:Y:S01]  /*20220*/  LDL.LU R39, [R1+0x218] ;  /* 0x0002180001277983 */ /* 0x000ea20000300800 */
[----:B------:R-:W-:Y:S01]  /*20230*/  F2FP.SATFINITE.E5M2.F32.PACK_AB_MERGE_C R209, RZ, R209, RZ ;  /* 0x000000d1ffd1723e */ /* 0x000fe200048060ff */
[----:B------:R-:W-:Y:S01]  /*20240*/  FMUL R236, R236, UR20 ;  /* 0x00000014ecec7c20 */ /* 0x000fe20008400000 */
[----:B-----5:R-:W-:Y:S01]  /*20250*/  F2FP.SATFINITE.E5M2.F32.PACK_AB_MERGE_C R7, RZ, R210, RZ ;  /* 0x000000d2ff07723e */ /* 0x020fe200048060ff */
[----:B------:R3:W-:Y:S01]  /*20260*/  @!P5 STG.E.U8 desc[UR14][R24.64+0x99], R5 ;  /* 0x000099051800d986 */ /* 0x0007e2000c10110e */
[C---:B------:R-:W-:Y:S01]  /*20270*/  ISETP.LT.OR P5, PT, R0.reuse, 0xa1, !P1 ;  /* 0x000000a10000780c */ /* 0x040fe20004fa1670 */
[----:B------:R-:W-:Y:S01]  /*20280*/  FMUL R235, R235, UR20 ;  /* 0x00000014ebeb7c20 */ /* 0x000fe20008400000 */
[----:B------:R-:W-:Y:S01]  /*20290*/  F2FP.SATFINITE.E5M2.F32.PACK_AB_MERGE_C R211, RZ, R211, RZ ;  /* 0x000000d3ffd3723e */ /* 0x000fe200048060ff */
[----:B------:R-:W-:Y:S01]  /*202a0*/  @!P3 STG.E.U8 desc[UR14][R26.64+0x98], R209 ;  /* 0x000098d11a00b986 */ /* 0x000fe2000c10110e */
[C---:B------:R-:W-:Y:S01]  /*202b0*/  ISETP.LT.OR P3, PT, R0.reuse, 0xa2, !P1 ;  /* 0x000000a20000780c */ /* 0x040fe20004f61670 */
[----:B------:R-:W-:Y:S01]  /*202c0*/  FMUL R237, R237, UR20 ;  /* 0x00000014eded7c20 */ /* 0x000fe20008400000 */
[----:B0-----:R-:W-:Y:S01]  /*202d0*/  F2FP.SATFINITE.E5M2.F32.PACK_AB_MERGE_C R3, RZ, R212, RZ ;  /* 0x000000d4ff03723e */ /* 0x001fe200048060ff */
[----:B------:R0:W-:Y:S01]  /*202e0*/  @!P6 STG.E.U8 desc[UR14][R26.64+0x99], R7 ;  /* 0x000099071a00e986 */ /* 0x0001e2000c10110e */
[----:B------:R-:W-:-:S02]  /*202f0*/  ISETP.LT.OR P6, PT, R0, 0xa1, !P2 ;  /* 0x000000a10000780c */ /* 0x000fc400057c1670 */
[----:B------:R-:W-:Y:S01]  /*20300*/  F2FP.SATFINITE.E5M2.F32.PACK_AB_MERGE_C R213, RZ, R213, RZ ;  /* 0x000000d5ffd5723e */ /* 0x000fe200048060ff */
[----:B------:R-:W5:Y:S01]  /*20310*/  LDL.LU R38, [R1+0x21c] ;  /* 0x00021c0001267983 */ /* 0x000f620000300800 */
[----:B---3--:R-:W-:Y:S02]  /*20320*/  F2FP.SATFINITE.E5M2.F32.PACK_AB_MERGE_C R5, RZ, R214, RZ ;  /* 0x000000d6ff05723e */ /* 0x008fe400048060ff */
[----:B------:R-:W-:Y:S01]  /*20330*/  F2FP.SATFINITE.E5M2.F32.PACK_AB_MERGE_C R215, RZ, R215, RZ ;  /* 0x000000d7ffd7723e */ /* 0x000fe200048060ff */
[----:B------:R-:W-:Y:S01]  /*20340*/  @!P5 STG.E.U8 desc[UR14][R24.64+0xa0], R211 ;  /* 0x0000a0d31800d986 */ /* 0x000fe2000c10110e */
[C---:B------:R-:W-:Y:S02]  /*20350*/  ISETP.LT.OR P5, PT, R0.reuse, 0xa2, !P2 ;  /* 0x000000a20000780c */ /* 0x040fe400057a1670 */
[----:B------:R-:W-:Y:S01]  /*20360*/  F2FP.SATFINITE.E5M2.F32.PACK_AB_MERGE_C R217, RZ, R217, RZ ;  /* 0x000000d9ffd9723e */ /* 0x000fe200048060ff */
[----:B------:R3:W-:Y:S01]  /*20370*/  @!P3 STG.E.U8 desc[UR14][R24.64+0xa1], R3 ;  /* 0x0000a1031800b986 */ /* 0x0007e2000c10110e */
[----:B------:R-:W-:-:S02]  /*20380*/  ISETP.LT.OR P3, PT, R0, 0xa9, !P1 ;  /* 0x000000a90000780c */ /* 0x000fc40004f61670 */
[----:B0-----:R-:W-:Y:S01]  /*20390*/  F2FP.SATFINITE.E5M2.F32.PACK_AB_MERGE_C R7, RZ, R216, RZ ;  /* 0x000000d8ff07723e */ /* 0x001fe200048060ff */
[----:B------:R-:W-:Y:S01]  /*203a0*/  @!P6 STG.E.U8 desc[UR14][R26.64+0xa0], R213 ;  /* 0x0000a0d51a00e986 */ /* 0x000fe2000c10110e */
[C---:B------:R-:W-:Y:S02]  /*203b0*/  ISETP.LT.OR P6, PT, R0.reuse, 0xaa, !P1 ;  /* 0x000000aa0000780c */ /* 0x040fe40004fc1670 */
[----:B------:R-:W-:Y:S02]  /*203c0*/  F2FP.SATFINITE.E5M2.F32.PACK_AB_MERGE_C R219, RZ, R219, RZ ;  /* 0x000000dbffdb723e */ /* 0x000fe400048060ff */
[----:B------:R-:W-:Y:S01]  /*203d0*/  F2FP.SATFINITE.E5M2.F32.PACK_AB_MERGE_C R221, RZ, R221, RZ ;  /* 0x000000ddffdd723e */ /* 0x000fe200048060ff */
[----:B------:R0:W-:Y:S01]  /*203e0*/  @!P5 STG.E.U8 desc[UR14][R26.64+0xa1], R5 ;  /* 0x0000a1051a00d986 */ /* 0x0001e2000c10110e */
[C---:B------:R-:W-:Y:S02]  /*203f0*/  ISETP.LT.OR P5, PT, R0.reuse, 0xa9, !P2 ;  /* 0x000000a90000780c */ /* 0x040fe400057a1670 */
[----:B---3--:R-:W-:Y:S01]  /*20400*/  F2FP.SATFINITE.E5M2.F32.PACK_AB_MERGE_C R3, RZ, R218, RZ ;  /* 0x000000daff03723e */ /* 0x008fe200048060ff */
[----:B------:R-:W-:Y:S01]  /*20410*/  @!P3 STG.E.U8 desc[UR14][R24.64+0xa8], R215 ;  /* 0x0000a8d71800b986 */ /* 0x000fe2000c10110e */
[----:B------:R-:W-:-:S02]  /*20420*/  ISETP.LT.OR P3, PT, R0, 0xaa, !P2 ;  /* 0x000000aa0000780c */ /* 0x000fc40005761670 */
[----:B------:R-:W-:Y:S01]  /*20430*/  F2FP.SATFINITE.E5M2.F32.PACK_AB_MERGE_C R223, RZ, R223, RZ ;  /* 0x000000dfffdf723e */ /* 0x000fe200048060ff */
[----:B------:R3:W-:Y:S01]  /*20440*/  @!P6 STG.E.U8 desc[UR14][R24.64+0xa9], R7 ;  /* 0x0000a9071800e986 */ /* 0x0007e2000c10110e */
[C---:B------:R-:W-:Y:S02]  /*20450*/  ISETP.LT.OR P6, PT, R0.reuse, 0xb1, !P1 ;  /* 0x000000b10000780c */ /* 0x040fe40004fc1670 */
[----:B------:R-:W-:Y:S02]  /*20460*/  F2FP.SATFINITE.E5M2.F32.PACK_AB_MERGE_C R225, RZ, R225, RZ ;  /* 0x000000e1ffe1723e */ /* 0x000fe400048060ff */
[----:B0-----:R-:W-:Y:S01]  /*20470*/  F2FP.SATFINITE.E5M2.F32.PACK_AB_MERGE_C R5, RZ, R220, RZ ;  /* 0x000000dcff05723e */ /* 0x001fe200048060ff */
[----:B------:R-:W-:Y:S01]  /*20480*/  @!P5 STG.E.U8 desc[UR14][R26.64+0xa8], R217 ;  /* 0x0000a8d91a00d986 */ /* 0x000fe2000c10110e */
[C---:B------:R-:W-:Y:S02]  /*20490*/  ISETP.LT.OR P5, PT, R0.reuse, 0xb2, !P1 ;  /* 0x000000b20000780c */ /* 0x040fe40004fa1670 */
[----:B------:R-:W-:Y:S01]  /*204a0*/  F2FP.SATFINITE.E5M2.F32.PACK_AB_MERGE_C R227, RZ, R227, RZ ;  /* 0x000000e3ffe3723e */ /* 0x000fe200048060ff */
[----:B------:R0:W-:Y:S01]  /*204b0*/  @!P3 STG.E.U8 desc[UR14][R26.64+0xa9], R3 ;  /* 0x0000a9031a00b986 */ /* 0x0001e2000c10110e */
[----:B------:R-:W-:-:S02]  /*204c0*/  ISETP.LT.OR P3, PT, R0, 0xb1, !P2 ;  /* 0x000000b10000780c */ /* 0x000fc40005761670 */
[----:B---3--:R-:W-:Y:S01]  /*204d0*/  F2FP.SATFINITE.E5M2.F32.PACK_AB_MERGE_C R7, RZ, R222, RZ ;  /* 0x000000deff07723e */ /* 0x008fe200048060ff */
[----:B------:R-:W-:Y:S01]  /*204e0*/  @!P6 STG.E.U8 desc[UR14][R24.64+0xb0], R219 ;  /* 0x0000b0db1800e986 */ /* 0x000fe2000c10110e */
[C---:B------:R-:W-:Y:S02]  /*204f0*/  ISETP.LT.OR P6, PT, R0.reuse, 0xb2, !P2 ;  /* 0x000000b20000780c */ /* 0x040fe400057c1670 */
[----:B------:R-:W-:Y:S02]  /*20500*/  F2FP.SATFINITE.E5M2.F32.PACK_AB_MERGE_C R229, RZ, R229, RZ ;  /* 0x000000e5ffe5723e */ /* 0x000fe400048060ff */
[----:B------:R-:W-:Y:S01]  /*20510*/  F2FP.SATFINITE.E5M2.F32.PACK_AB_MERGE_C R231, RZ, R231, RZ ;  /* 0x000000e7ffe7723e */ /* 0x000fe200048060ff */
[----:B------:R3:W-:Y:S01]  /*20520*/  @!P5 STG.E.U8 desc[UR14][R24.64+0xb1], R5 ;  /* 0x0000b1051800d986 */ /* 0x0007e2000c10110e */
[C---:B------:R-:W-:Y:S02]  /*20530*/  ISETP.LT.OR P5, PT, R0.reuse, 0xb9, !P1 ;  /* 0x000000b90000780c */ /* 0x040fe40004fa1670 */
[----:B0-----:R-:W-:Y:S01]  /*20540*/  F2FP.SATFINITE.E5M2.F32.PACK_AB_MERGE_C R3, RZ, R224, RZ ;  /* 0x000000e0ff03723e */ /* 0x001fe200048060ff */
[----:B------:R-:W-:Y:S01]  /*20550*/  @!P3 STG.E.U8 desc[UR14][R26.64+0xb0], R221 ;  /* 0x0000b0dd1a00b986 */ /* 0x000fe2000c10110e */
[----:B------:R-:W-:-:S02]  /*20560*/  ISETP.LT.OR P3, PT, R0, 0xba, !P1 ;  /* 0x000000ba0000780c */ /* 0x000fc40004f61670 */
[----:B------:R-:W-:Y:S01]  /*20570*/  F2FP.SATFINITE.E5M2.F32.PACK_AB_MERGE_C R233, RZ, R233, RZ ;  /* 0x000000e9ffe9723e */ /* 0x000fe200048060ff */
[----:B------:R0:W-:Y:S01]  /*20580*/  @!P6 STG.E.U8 desc[UR14][R26.64+0xb1], R7 ;  /* 0x0000b1071a00e986 */ /* 0x0001e2000c10110e */
[C---:B------:R-:W-:Y:S02]  /*20590*/  ISETP.LT.OR P6, PT, R0.reuse, 0xb9, !P2 ;  /* 0x000000b90000780c */ /* 0x040fe400057c1670 */
[----:B------:R-:W-:Y:S02]  /*205a0*/  F2FP.SATFINITE.E5M2.F32.PACK_AB_MERGE_C R235, RZ, R235, RZ ;  /* 0x000000ebffeb723e */ /* 0x000fe400048060ff */
[----:B---3--:R-:W-:Y:S01]  /*205b0*/  F2FP.SATFINITE.E5M2.F32.PACK_AB_MERGE_C R5, RZ, R226, RZ ;  /* 0x000000e2ff05723e */ /* 0x008fe200048060ff */
[----:B------:R-:W-:Y:S01]  /*205c0*/  @!P5 STG.E.U8 desc[UR14][R24.64+0xb8], R223 ;  /* 0x0000b8df1800d986 */ /* 0x000fe2000c10110e */
[----:B------:R-:W-:-:S03]  /*205d0*/  ISETP.LT.OR P5, PT, R0, 0xba, !P2 ;  /* 0x000000ba0000780c */ /* 0x000fc600057a1670 */
[----:B------:R3:W-:Y:S01]  /*205e0*/  @!P3 STG.E.U8 desc[UR14][R24.64+0xb9], R3 ;  /* 0x0000b9031800b986 */ /* 0x0007e2000c10110e */
[C---:B------:R-:W-:Y:S02]  /*205f0*/  ISETP.LT.OR P3, PT, R0.reuse, 0xc1, !P1 ;  /* 0x000000c10000780c */ /* 0x040fe40004f61670 */
[----:B0-----:R-:W-:Y:S01]  /*20600*/  F2FP.SATFINITE.E5M2.F32.PACK_AB_MERGE_C R7, RZ, R228, RZ ;  /* 0x000000e4ff07723e */ /* 0x001fe200048060ff */
[----:B------:R-:W-:Y:S01]  /*20610*/  @!P6 STG.E.U8 desc[UR14][R26.64+0xb8], R225 ;  /* 0x0000b8e11a00e986 */ /* 0x000fe2000c10110e */
[----:B------:R-:W-:-:S05]  /*20620*/  ISETP.LT.OR P6, PT, R0, 0xc2, !P1 ;  /* 0x000000c20000780c */ /* 0x000fca0004fc1670 */
[----:B------:R0:W-:Y:S01]  /*20630*/  @!P5 STG.E.U8 desc[UR14][R26.64+0xb9], R5 ;  /* 0x0000b9051a00d986 */ /* 0x0001e2000c10110e */
[C---:B------:R-:W-:Y:S02]  /*20640*/  ISETP.LT.OR P5, PT, R0.reuse, 0xc1, !P2 ;  /* 0x000000c10000780c */ /* 0x040fe400057a1670 */
[----:B---3--:R-:W-:Y:S01]  /*20650*/  F2FP.SATFINITE.E5M2.F32.PACK_AB_MERGE_C R3, RZ, R230, RZ ;  /* 0x000000e6ff03723e */ /* 0x008fe200048060ff */
[----:B------:R-:W-:Y:S01]  /*20660*/  @!P3 STG.E.U8 desc[UR14][R24.64+0xc0], R227 ;  /* 0x0000c0e31800b986 */ /* 0x000fe2000c10110e */
[----:B------:R-:W-:-:S03]  /*20670*/  ISETP.LT.OR P3, PT, R0, 0xc2, !P2 ;  /* 0x000000c20000780c */ /* 0x000fc60005761670 */
[----:B------:R3:W-:Y:S01]  /*20680*/  @!P6 STG.E.U8 desc[UR14][R24.64+0xc1], R7 ;  /* 0x0000c1071800e986 */ /* 0x0007e2000c10110e */
[----:B------:R-:W-:Y:S02]  /*20690*/  ISETP.LT.OR P6, PT, R0, 0xc9, !P1 ;  /* 0x000000c90000780c */ /* 0x000fe40004fc1670 */
[----:B0-----:R-:W-:-:S03]  /*206a0*/  F2FP.SATFINITE.E5M2.F32.PACK_AB_MERGE_C R5, RZ, R232, RZ ;  /* 0x000000e8ff05723e */ /* 0x001fc600048060ff */
[----:B------:R-:W-:Y:S01]  /*206b0*/  @!P5 STG.E.U8 desc[UR14][R26.64+0xc0], R229 ;  /* 0x0000c0e51a00d986 */ /* 0x000fe2000c10110e */
[----:B------:R-:W-:-:S03]  /*206c0*/  ISETP.LT.OR P5, PT, R0, 0xca, !P1 ;  /* 0x000000ca0000780c */ /* 0x000fc60004fa1670 */
[----:B------:R4:W-:Y:S01]  /*206d0*/  @!P3 STG.E.U8 desc[UR14][R26.64+0xc1], R3 ;  /* 0x0000c1031a00b986 */ /* 0x0009e2000c10110e */
[C---:B------:R-:W-:Y:S02]  /*206e0*/  ISETP.LT.OR P3, PT, R0.reuse, 0xc9, !P2 ;  /* 0x000000c90000780c */ /* 0x040fe40005761670 */
[----:B---3--:R-:W-:Y:S01]  /*206f0*/  F2FP.SATFINITE.E5M2.F32.PACK_AB_MERGE_C R7, RZ, R234, RZ ;  /* 0x000000eaff07723e */ /* 0x008fe200048060ff */
[----:B------:R-:W-:Y:S01]  /*20700*/  @!P6 STG.E.U8 desc[UR14][R24.64+0xc8], R231 ;  /* 0x0000c8e71800e986 */ /* 0x000fe2000c10110e */
[----:B------:R-:W-:-:S05]  /*20710*/  ISETP.LT.OR P6, PT, R0, 0xca, !P2 ;  /* 0x000000ca0000780c */ /* 0x000fca00057c1670 */
[----:B------:R0:W-:Y:S01]  /*20720*/  @!P5 STG.E.U8 desc[UR14][R24.64+0xc9], R5 ;  /* 0x0000c9051800d986 */ /* 0x0001e2000c10110e */
[----:B------:R-:W-:-:S03]  /*20730*/  ISETP.LT.OR P5, PT, R0, 0xd1, !P1 ;  /* 0x000000d10000780c */ /* 0x000fc60004fa1670 */
[----:B------:R-:W-:Y:S01]  /*20740*/  @!P3 STG.E.U8 desc[UR14][R26.64+0xc8], R233 ;  /* 0x0000c8e91a00b986 */ /* 0x000fe2000c10110e */
[----:B------:R-:W-:-:S03]  /*20750*/  ISETP.LT.OR P3, PT, R0, 0xd2, !P1 ;  /* 0x000000d20000780c */ /* 0x000fc60004f61670 */
[----:B------:R3:W-:Y:S01]  /*20760*/  @!P6 STG.E.U8 desc[UR14][R26.64+0xc9], R7 ;  /* 0x0000c9071a00e986 */ /* 0x0007e2000c10110e */
[----:B----4-:R-:W-:Y:S01]  /*20770*/  FMUL R3, R36, UR20 ;  /* 0x0000001424037c20 */ /* 0x010fe20008400000 */
[----:B------:R-:W-:Y:S02]  /*20780*/  ISETP.LT.OR P6, PT, R0, 0xd1, !P2 ;  /* 0x000000d10000780c */ /* 0x000fe400057c1670 */
[----:B0-----:R-:W-:Y:S02]  /*20790*/  F2FP.SATFINITE.E5M2.F32.PACK_AB_MERGE_C R5, RZ, R236, RZ ;  /* 0x000000ecff05723e */ /* 0x001fe400048060ff */
[----:B---3--:R-:W-:Y:S01]  /*207a0*/  F2FP.SATFINITE.E5M2.F32.PACK_AB_MERGE_C R7, RZ, R2, RZ ;  /* 0x00000002ff07723e */ /* 0x008fe200048060ff */
[----:B------:R-:W-:Y:S01]  /*207b0*/  FMUL R2, R37, UR20 ;  /* 0x0000001425027c20 */ /* 0x000fe20008400000 */
[----:B------:R-:W-:Y:S04]  /*207c0*/  @!P5 STG.E.U8 desc[UR14][R24.64+0xd0], R235 ;  /* 0x0000d0eb1800d986 */ /* 0x000fe8000c10110e */
[----:B------:R-:W3:Y:S01]  /*207d0*/  LDL.LU R37, [R1+0x220] ;  /* 0x0002200001257983 */ /* 0x000ee20000300800 */
[----:B------:R-:W-:Y:S01]  /*207e0*/  F2FP.SATFINITE.E5M2.F32.PACK_AB_MERGE_C R9, RZ, R2, RZ ;  /* 0x00000002ff09723e */ /* 0x000fe200048060ff */
[----:B------:R-:W-:-:S02]  /*207f0*/  FMUL R2, R35, UR20 ;  /* 0x0000001423027c20 */ /* 0x000fc40008400000 */
[----:B------:R-:W4:Y:S01]  /*20800*/  LDL.LU R36, [R1+0x224] ;  /* 0x0002240001247983 */ /* 0x000f220000300800 */
[----:B------:R-:W-:-:S03]  /*20810*/  F2FP.SATFINITE.E5M2.F32.PACK_AB_MERGE_C R11, RZ, R3, RZ ;  /* 0x00000003ff0b723e */ /* 0x000fc600048060ff */
[----:B------:R0:W-:Y:S01]  /*20820*/  @!P3 STG.E.U8 desc[UR14][R24.64+0xd1], R5 ;  /* 0x0000d1051800b986 */ /* 0x0001e2000c10110e */
[----:B------:R-:W-:-:S03]  /*20830*/  FMUL R3, R32, UR20 ;  /* 0x0000001420037c20 */ /* 0x000fc60008400000 */
[----:B------:R-:W4:Y:S01]  /*20840*/  LDL.LU R35, [R1+0x228] ;  /* 0x0002280001237983 */ /* 0x000f220000300800 */
[----:B0-----:R-:W-:Y:S01]  /*20850*/  F2FP.SATFINITE.E5M2.F32.PACK_AB_MERGE_C R5, RZ, R2, RZ ;  /* 0x00000002ff05723e */ /* 0x001fe200048060ff */
[----:B------:R-:W-:Y:S02]  /*20860*/  FMUL R2, R33, UR20 ;  /* 0x0000001421027c20 */ /* 0x000fe40008400000 */
[----:B------:R-:W4:Y:S04]  /*20870*/  LDL.LU R33, [R1+0x22c] ;  /* 0x00022c0001217983 */ /* 0x000f280000300800 */
[----:B------:R-:W4:Y:S01]  /*20880*/  LDL.LU R32, [R1+0x230] ;  /* 0x0002300001207983 */ /* 0x000f220000300800 */
[C---:B------:R-:W-:Y:S02]  /*20890*/  ISETP.LT.OR P5, PT, R0.reuse, 0xd2, !P2 ;  /* 0x000000d20000780c */ /* 0x040fe400057a1670 */
[----:B------:R-:W-:Y:S01]  /*208a0*/  ISETP.LT.OR P3, PT, R0, 0xd9, !P1 ;  /* 0x000000d90000780c */ /* 0x000fe20004f61670 */
[----:B------:R-:W4:Y:S01]  /*208b0*/  LDL.LU R41, [R1+0x234] ;  /* 0x0002340001297983 */ /* 0x000f220000300800 */
[----:B------:R-:W-:-:S05]  /*208c0*/  F2FP.SATFINITE.E5M2.F32.PACK_AB_MERGE_C R237, RZ, R237, RZ ;  /* 0x000000edffed723e */ /* 0x000fca00048060ff */
[----:B------:R-:W-:Y:S01]  /*208d0*/  @!P6 STG.E.U8 desc[UR14][R26.64+0xd0], R237 ;  /* 0x0000d0ed1a00e986 */ /* 0x000fe2000c10110e */
[----:B------:R-:W-:-:S03]  /*208e0*/  ISETP.LT.OR P6, PT, R0, 0xda, !P1 ;  /* 0x000000da0000780c */ /* 0x000fc60004fc1670 */
[----:B------:R0:W-:Y:S01]  /*208f0*/  @!P5 STG.E.U8 desc[UR14][R26.64+0xd1], R7 ;  /* 0x0000d1071a00d986 */ /* 0x0001e2000c10110e */
[----:B------:R-:W-:-:S03]  /*20900*/  ISETP.LT.OR P5, PT, R0, 0xd9, !P2 ;  /* 0x000000d90000780c */ /* 0x000fc600057a1670 */
[----:B------:R1:W-:Y:S01]  /*20910*/  @!P3 STG.E.U8 desc[UR14][R24.64+0xd8], R9 ;  /* 0x0000d8091800b986 */ /* 0x0003e2000c10110e */
[----:B------:R-:W-:Y:S02]  /*20920*/  ISETP.LT.OR P3, PT, R0, 0xda, !P2 ;  /* 0x000000da0000780c */ /* 0x000fe40005761670 */
[----:B0-----:R-:W-:-:S03]  /*20930*/  F2FP.SATFINITE.E5M2.F32.PACK_AB_MERGE_C R7, RZ, R2, RZ ;  /* 0x00000002ff07723e */ /* 0x001fc600048060ff */
[----:B------:R-:W-:Y:S01]  /*20940*/  @!P6 STG.E.U8 desc[UR14][R24.64+0xd9], R11 ;  /* 0x0000d90b1800e986 */ /* 0x000fe2000c10110e */
[----:B-1----:R-:W-:-:S03]  /*20950*/  F2FP.SATFINITE.E5M2.F32.PACK_AB_MERGE_C R9, RZ, R3, RZ ;  /* 0x00000003ff09723e */ /* 0x002fc600048060ff */
[----:B------:R0:W-:Y:S04]  /*20960*/  @!P5 STG.E.U8 desc[UR14][R26.64+0xd8], R5 ;  /* 0x0000d8051a00d986 */ /* 0x0001e8000c10110e */
[----:B------:R1:W-:Y:S01]  /*20970*/  @!P3 STG.E.U8 desc[UR14][R26.64+0xd9], R7 ;  /* 0x0000d9071a00b986 */ /* 0x0003e2000c10110e */
[----:B--2---:R-:W-:-:S03]  /*20980*/  FMUL R4, R39, UR20 ;  /* 0x0000001427047c20 */ /* 0x004fc60008400000 */
[----:B------:R-:W2:Y:S01]  /*20990*/  LDL.LU R39, [R1+0x238] ;  /* 0x0002380001277983 */ /* 0x000ea20000300800 */
[----:B-----5:R-:W-:-:S03]  /*209a0*/  FMUL R2, R38, UR20 ;  /* 0x0000001426027c20 */ /* 0x020fc60008400000 */
[----:B------:R-:W5:Y:S02]  /*209b0*/  LDL.LU R38, [R1+0x23c] ;  /* 0x00023c0001267983 */ /* 0x000f640000300800 */
[----:B0-----:R-:W-:Y:S02]  /*209c0*/  F2FP.SATFINITE.E5M2.F32.PACK_AB_MERGE_C R5, RZ, R2, RZ ;  /* 0x00000002ff05723e */ /* 0x001fe400048060ff */
[----:B------:R-:W-:Y:S01]  /*209d0*/  F2FP.SATFINITE.E5M2.F32.PACK_AB_MERGE_C R11, RZ, R4, RZ ;  /* 0x00000004ff0b723e */ /* 0x000fe200048060ff */
[----:B---3--:R-:W-:Y:S02]  /*209e0*/  FMUL R3, R37, UR20 ;  /* 0x0000001425037c20 */ /* 0x008fe40008400000 */
[----:B------:R-:W3:Y:S01]  /*209f0*/  LDL.LU R37, [R1+0x240] ;  /* 0x0002400001257983 */ /* 0x000ee20000300800 */
[----:B----4-:R-:W-:-:S03]  /*20a00*/  FMUL R2, R36, UR20 ;  /* 0x0000001424027c20 */ /* 0x010fc60008400000 */
[----:B------:R-:W4:Y:S01]  /*20a10*/  LDL.LU R36, [R1+0x244] ;  /* 0x0002440001247983 */ /* 0x000f220000300800 */
[----:B------:R-:W-:Y:S02]  /*20a20*/  F2FP.SATFINITE.E5M2.F32.PACK_AB_MERGE_C R13, RZ, R3, RZ ;  /* 0x00000003ff0d723e */ /* 0x000fe400048060ff */
[----:B-1----:R-:W-:Y:S01]  /*20a30*/  F2FP.SATFINITE.E5M2.F32.PACK_AB_MERGE_C R7, RZ, R2, RZ ;  /* 0x00000002ff07723e */ /* 0x002fe200048060ff */
[----:B------:R-:W-:Y:S02]  /*20a40*/  FMUL R2, R35, UR20 ;  /* 0x0000001423027c20 */ /* 0x000fe40008400000 */
[----:B------:R-:W4:Y:S01]  /*20a50*/  LDL.LU R35, [R1+0x248] ;  /* 0x0002480001237983 */ /* 0x000f220000300800 */
[----:B------:R-:W-:-:S03]  /*20a60*/  FMUL R3, R33, UR20 ;  /* 0x0000001421037c20 */ /* 0x000fc60008400000 */
[----:B------:R-:W4:Y:S01]  /*20a70*/  LDL.LU R33, [R1+0x24c] ;  /* 0x00024c0001217983 */ /* 0x000f220000300800 */
[----:B------:R-:W-:-:S03]  /*20a80*/  FMUL R4, R32, UR20 ;  /* 0x0000001420047c20 */ /* 0x000fc60008400000 */
[----:B------:R-:W4:Y:S01]  /*20a90*/  LDL.LU R32, [R1+0x250] ;  /* 0x0002500001207983 */ /* 0x000f220000300800 */
[C---:B------:R-:W-:Y:S02]  /*20aa0*/  ISETP.LT.OR P6, PT, R0.reuse, 0xe1, !P1 ;  /* 0x000000e10000780c */ /* 0x040fe40004fc1670 */
[C---:B------:R-:W-:Y:S02]  /*20ab0*/  ISETP.LT.OR P5, PT, R0.reuse, 0xe2, !P1 ;  /* 0x000000e20000780c */ /* 0x040fe40004fa1670 */
[----:B------:R-:W-:-:S09]  /*20ac0*/  ISETP.LT.OR P3, PT, R0, 0xe1, !P2 ;  /* 0x000000e10000780c */ /* 0x000fd20005761670 */
[----:B------:R0:W-:Y:S01]  /*20ad0*/  @!P6 STG.E.U8 desc[UR14][R24.64+0xe0], R9 ;  /* 0x0000e0091800e986 */ /* 0x0001e2000c10110e */
[----:B------:R-:W-:-:S03]  /*20ae0*/  ISETP.LT.OR P6, PT, R0, 0xe2, !P2 ;  /* 0x000000e20000780c */ /* 0x000fc600057c1670 */
[----:B------:R-:W-:Y:S01]  /*20af0*/  @!P5 STG.E.U8 desc[UR14][R24.64+0xe1], R11 ;  /* 0x0000e10b1800d986 */ /* 0x000fe2000c10110e */
[----:B------:R-:W-:-:S03]  /*20b00*/  ISETP.LT.OR P5, PT, R0, 0xe9, !P1 ;  /* 0x000000e90000780c */ /* 0x000fc60004fa1670 */
[----:B------:R1:W-:Y:S01]  /*20b10*/  @!P3 STG.E.U8 desc[UR14][R26.64+0xe0], R5 ;  /* 0x0000e0051a00b986 */ /* 0x0003e2000c10110e */
[----:B------:R-:W-:-:S05]  /*20b20*/  ISETP.LT.OR P3, PT, R0, 0xea, !P1 ;  /* 0x000000ea0000780c */ /* 0x000fca0004f61670 */
[----:B------:R-:W-:Y:S01]  /*20b30*/  @!P6 STG.E.U8 desc[UR14][R26.64+0xe1], R13 ;  /* 0x0000e10d1a00e986 */ /* 0x000fe2000c10110e */
[C---:B------:R-:W-:Y:S02]  /*20b40*/  ISETP.LT.OR P6, PT, R0.reuse, 0xe9, !P2 ;  /* 0x000000e90000780c */ /* 0x040fe400057c1670 */
[----:B0-----:R-:W-:Y:S01]  /*20b50*/  F2FP.SATFINITE.E5M2.F32.PACK_AB_MERGE_C R9, RZ, R2, RZ ;  /* 0x00000002ff09723e */ /* 0x001fe200048060ff */
[----:B------:R0:W-:Y:S01]  /*20b60*/  @!P5 STG.E.U8 desc[UR14][R24.64+0xe8], R7 ;  /* 0x0000e8071800d986 */ /* 0x0001e2000c10110e */
[----:B------:R-:W-:Y:S01]  /*20b70*/  ISETP.LT.OR P5, PT, R0, 0xea, !P2 ;  /* 0x000000ea0000780c */ /* 0x000fe200057a1670 */
[----:B------:R-:W-:Y:S01]  /*20b80*/  FMUL R2, R41, UR20 ;  /* 0x0000001429027c20 */ /* 0x000fe20008400000 */
[----:B-1----:R-:W-:Y:S02]  /*20b90*/  F2FP.SATFINITE.E5M2.F32.PACK_AB_MERGE_C R5, RZ, R3, RZ ;  /* 0x00000003ff05723e */ /* 0x002fe400048060ff */
[----:B------:R-:W-:Y:S01]  /*20ba0*/  F2FP.SATFINITE.E5M2.F32.PACK_AB_MERGE_C R11, RZ, R4, RZ ;  /* 0x00000004ff0b723e */ /* 0x000fe200048060ff */
[----:B------:R-:W-:Y:S01]  /*20bb0*/  @!P3 STG.E.U8 desc[UR14][R24.64+0xe9], R9 ;  /* 0x0000e9091800b986 */ /* 0x000fe2000c10110e */
[----:B0-----:R-:W-:-:S03]  /*20bc0*/  F2FP.SATFINITE.E5M2.F32.PACK_AB_MERGE_C R7, RZ, R2, RZ ;  /* 0x00000002ff07723e */ /* 0x001fc600048060ff */
[----:B------:R0:W-:Y:S04]  /*20bd0*/  @!P6 STG.E.U8 desc[UR14][R26.64+0xe8], R5 ;  /* 0x0000e8051a00e986 */ /* 0x0001e8000c10110e */
[----:B------:R1:W-:Y:S01]  /*20be0*/  @!P5 STG.E.U8 desc[UR14][R26.64+0xe9], R11 ;  /* 0x0000e90b1a00d986 */ /* 0x0003e2000c10110e */
[----:B--2---:R-:W-:-:S05]  /*20bf0*/  FMUL R3, R39, UR20 ;  /* 0x0000001427037c20 */ /* 0x004fca0008400000 */
[----:B------:R-:W-:Y:S01]  /*20c00*/  F2FP.SATFINITE.E5M2.F32.PACK_AB_MERGE_C R13, RZ, R3, RZ ;  /* 0x00000003ff0d723e */ /* 0x000fe200048060ff */
[----:B-----5:R-:W-:-:S05]  /*20c10*/  FMUL R2, R38, UR20 ;  /* 0x0000001426027c20 */ /* 0x020fca0008400000 */
[----:B0-----:R-:W-:Y:S01]  /*20c20*/  F2FP.SATFINITE.E5M2.F32.PACK_AB_MERGE_C R5, RZ, R2, RZ ;  /* 0x00000002ff05723e */ /* 0x001fe200048060ff */
[----:B---3--:R-:W-:Y:S02]  /*20c30*/  FMUL R3, R37, UR20 ;  /* 0x0000001425037c20 */ /* 0x008fe40008400000 */
[----:B------:R-:W2:Y:S01]  /*20c40*/  LDL.LU R37, [R1+0x254] ;  /* 0x0002540001257983 */ /* 0x000ea20000300800 */
[----:B----4-:R-:W-:-:S03]  /*20c50*/  FMUL R4, R36, UR20 ;  /* 0x0000001424047c20 */ /* 0x010fc60008400000 */
[----:B------:R-:W3:Y:S01]  /*20c60*/  LDL.LU R39, [R1+0x258] ;  /* 0x0002580001277983 */ /* 0x000ee20000300800 */
[----:B------:R-:W-:-:S03]  /*20c70*/  F2FP.SATFINITE.E5M2.F32.PACK_AB_MERGE_C R9, RZ, R3, RZ ;  /* 0x00000003ff09723e */ /* 0x000fc600048060ff */
[----:B------:R-:W4:Y:S01]  /*20c80*/  LDL.LU R36, [R1+0x25c] ;  /* 0x00025c0001247983 */ /* 0x000f220000300800 */
[----:B-1----:R-:W-:Y:S01]  /*20c90*/  F2FP.SATFINITE.E5M2.F32.PACK_AB_MERGE_C R11, RZ, R4, RZ ;  /* 0x00000004ff0b723e */ /* 0x002fe200048060ff */
[----:B------:R-:W-:Y:S02]  /*20ca0*/  FMUL R2, R35, UR20 ;  /* 0x0000001423027c20 */ /* 0x000fe40008400000 */
[----:B------:R-:W5:Y:S01]  /*20cb0*/  LDL.LU R35, [R1+0x260] ;  /* 0x0002600001237983 */ /* 0x000f620000300800 */
[----:B------:R-:W-:-:S03]  /*20cc0*/  FMUL R3, R33, UR20 ;  /* 0x0000001421037c20 */ /* 0x000fc60008400000 */
[----:B------:R-:W5:Y:S01]  /*20cd0*/  LDL.LU R33, [R1+0x264] ;  /* 0x0002640001217983 */ /* 0x000f620000300800 */
[----:B------:R-:W-:-:S03]  /*20ce0*/  FMUL R4, R32, UR20 ;  /* 0x0000001420047c20 */ /* 0x000fc60008400000 */
[----:B------:R-:W5:Y:S01]  /*20cf0*/  LDL.LU R32, [R1+0x268] ;  /* 0x0002680001207983 */ /* 0x000f620000300800 */
[C---:B------:R-:W-:Y:S02]  /*20d00*/  ISETP.LT.OR P3, PT, R0.reuse, 0xf1, !P1 ;  /* 0x000000f10000780c */ /* 0x040fe40004f61670 */
[C---:B------:R-:W-:Y:S01]  /*20d10*/  ISETP.LT.OR P6, PT, R0.reuse, 0xf2, !P1 ;  /* 0x000000f20000780c */ /* 0x040fe20004fc1670 */
[----:B------:R-:W5:Y:S01]  /*20d20*/  LDL.LU R38, [R1+0x26c] ;  /* 0x00026c0001267983 */ /* 0x000f620000300800 */
[----:B------:R-:W-:-:S09]  /*20d30*/  ISETP.LT.OR P5, PT, R0, 0xf1, !P2 ;  /* 0x000000f10000780c */ /* 0x000fd200057a1670 */
[----:B------:R0:W-:Y:S01]  /*20d40*/  @!P3 STG.E.U8 desc[UR14][R24.64+0xf0], R7 ;  /* 0x0000f0071800b986 */ /* 0x0001e2000c10110e */
[----:B------:R-:W-:-:S03]  /*20d50*/  ISETP.LT.OR P3, PT, R0, 0xf2, !P2 ;  /* 0x000000f20000780c */ /* 0x000fc60005761670 */
[----:B------:R1:W-:Y:S01]  /*20d60*/  @!P6 STG.E.U8 desc[UR14][R24.64+0xf1], R13 ;  /* 0x0000f10d1800e986 */ /* 0x0003e2000c10110e */
[C---:B------:R-:W-:Y:S02]  /*20d70*/  ISETP.LT.OR P6, PT, R0.reuse, 0xf9, !P1 ;  /* 0x000000f90000780c */ /* 0x040fe40004fc1670 */
[----:B------:R-:W-:Y:S01]  /*20d80*/  ISETP.LT.OR P1, PT, R0, 0xfa, !P1 ;  /* 0x000000fa0000780c */ /* 0x000fe20004f21670 */
[----:B------:R1:W-:Y:S01]  /*20d90*/  @!P5 STG.E.U8 desc[UR14][R26.64+0xf0], R5 ;  /* 0x0000f0051a00d986 */ /* 0x0003e2000c10110e */
[----:B0-----:R-:W-:Y:S02]  /*20da0*/  F2FP.SATFINITE.E5M2.F32.PACK_AB_MERGE_C R7, RZ, R3, RZ ;  /* 0x00000003ff07723e */ /* 0x001fe400048060ff */
[----:B-1----:R-:W-:Y:S02]  /*20db0*/  F2FP.SATFINITE.E5M2.F32.PACK_AB_MERGE_C R13, RZ, R4, RZ ;  /* 0x00000004ff0d723e */ /* 0x002fe400048060ff */
[----:B------:R-:W-:Y:S01]  /*20dc0*/  F2FP.SATFINITE.E5M2.F32.PACK_AB_MERGE_C R5, RZ, R2, RZ ;  /* 0x00000002ff05723e */ /* 0x000fe200048060ff */
[----:B------:R0:W-:Y:S04]  /*20dd0*/  @!P3 STG.E.U8 desc[UR14][R26.64+0xf1], R9 ;  /* 0x0000f1091a00b986 */ /* 0x0001e8000c10110e */
[----:B------:R1:W-:Y:S04]  /*20de0*/  @!P6 STG.E.U8 desc[UR14][R24.64+0xf8], R11 ;  /* 0x0000f80b1800e986 */ /* 0x0003e8000c10110e */
[----:B------:R1:W-:Y:S01]  /*20df0*/  @!P1 STG.E.U8 desc[UR14][R24.64+0xf9], R5 ;  /* 0x0000f90518009986 */ /* 0x0003e2000c10110e */
[----:B--2---:R-:W-:-:S03]  /*20e00*/  FMUL R2, R37, UR20 ;  /* 0x0000001425027c20 */ /* 0x004fc60008400000 */
[----:B------:R-:W2:Y:S01]  /*20e10*/  LDL.LU R37, [R1+0x270] ;  /* 0x0002700001257983 */ /* 0x000ea20000300800 */
[----:B---3--:R-:W-:-:S03]  /*20e20*/  FMUL R3, R39, UR20 ;  /* 0x0000001427037c20 */ /* 0x008fc60008400000 */
[----:B------:R-:W3:Y:S01]  /*20e30*/  LDL.LU R39, [R1+0x274] ;  /* 0x0002740001277983 */ /* 0x000ee20000300800 */
[----:B----4-:R-:W-:-:S03]  /*20e40*/  FMUL R4, R36, UR20 ;  /* 0x0000001424047c20 */ /* 0x010fc60008400000 */
[----:B------:R-:W4:Y:S01]  /*20e50*/  LDL.LU R36, [R1+0x278] ;  /* 0x0002780001247983 */ /* 0x000f220000300800 */
[----:B0-----:R-:W-:Y:S01]  /*20e60*/  F2FP.SATFINITE.E5M2.F32.PACK_AB_MERGE_C R9, RZ, R2, RZ ;  /* 0x00000002ff09723e */ /* 0x001fe200048060ff */
[----:B-----5:R-:W-:Y:S01]  /*20e70*/  FMUL R2, R35, UR20 ;  /* 0x0000001423027c20 */ /* 0x020fe20008400000 */
[----:B-1----:R-:W-:Y:S01]  /*20e80*/  F2FP.SATFINITE.E5M2.F32.PACK_AB_MERGE_C R11, RZ, R3, RZ ;  /* 0x00000003ff0b723e */ /* 0x002fe200048060ff */
[----:B------:R-:W5:Y:S01]  /*20e90*/  LDL.LU R35, [R1+0x27c] ;  /* 0x00027c0001237983 */ /* 0x000f620000300800 */
[----:B------:R-:W-:Y:S01]  /*20ea0*/  F2FP.SATFINITE.E5M2.F32.PACK_AB_MERGE_C R5, RZ, R4, RZ ;  /* 0x00000004ff05723e */ /* 0x000fe200048060ff */
[----:B------:R-:W-:Y:S02]  /*20eb0*/  FMUL R3, R33, UR20 ;  /* 0x0000001421037c20 */ /* 0x000fe40008400000 */
[----:B------:R-:W5:Y:S01]  /*20ec0*/  LDL.LU R33, [R1+0x280] ;  /* 0x0002800001217983 */ /* 0x000f620000300800 */
[----:B------:R-:W-:-:S03]  /*20ed0*/  FMUL R4, R32, UR20 ;  /* 0x0000001420047c20 */ /* 0x000fc60008400000 */
[----:B------:R-:W5:Y:S01]  /*20ee0*/  LDL.LU R32, [R1+0x284] ;  /* 0x0002840001207983 */ /* 0x000f620000300800 */
[C---:B------:R-:W-:Y:S02]  /*20ef0*/  ISETP.LT.OR P5, PT, R0.reuse, 0xf9, !P2 ;  /* 0x000000f90000780c */ /* 0x040fe400057a1670 */
[----:B------:R-:W-:Y:S02]  /*20f00*/  ISETP.LT.OR P2, PT, R0, 0xfa, !P2 ;  /* 0x000000fa0000780c */ /* 0x000fe40005741670 */
[C---:B------:R-:W-:Y:S02]  /*20f10*/  ISETP.GE.AND P6, PT, R34.reuse, 0x81, PT ;  /* 0x000000812200780c */ /* 0x040fe40003fc6270 */
[----:B------:R-:W-:Y:S02]  /*20f20*/  ISETP.GE.AND P3, PT, R34, 0x89, PT ;  /* 0x000000892200780c */ /* 0x000fe40003f66270 */
[----:B------:R-:W-:-:S05]  /*20f30*/  ISETP.LT.OR P1, PT, R0, 0x1, !P6 ;  /* 0x000000010000780c */ /* 0x000fca0007721670 */
[----:B------:R0:W-:Y:S01]  /*20f40*/  @!P5 STG.E.U8 desc[UR14][R26.64+0xf8], R7 ;  /* 0x0000f8071a00d986 */ /* 0x0001e2000c10110e */
[----:B------:R-:W-:-:S03]  /*20f50*/  ISETP.LT.OR P5, PT, R0, 0x1, !P3 ;  /* 0x000000010000780c */ /* 0x000fc60005fa1670 */
[----:B------:R1:W-:Y:S01]  /*20f60*/  @!P2 STG.E.U8 desc[UR14][R26.64+0xf9], R13 ;  /* 0x0000f90d1a00a986 */ /* 0x0003e2000c10110e */
[----:B------:R-:W-:-:S03]  /*20f70*/  ISETP.LT.OR P2, PT, R0, 0x2, !P6 ;  /* 0x000000020000780c */ /* 0x000fc60007741670 */
[----:B------:R1:W-:Y:S01]  /*20f80*/  @!P1 STG.E.U8 desc[UR14][R30.64], R9 ;  /* 0x000000091e009986 */ /* 0x0003e2000c10110e */
[----:B------:R-:W-:Y:S02]  /*20f90*/  ISETP.LT.OR P1, PT, R0, 0x2, !P3 ;  /* 0x000000020000780c */ /* 0x000fe40005f21670 */
[----:B0-----:R-:W-:Y:S01]  /*20fa0*/  F2FP.SATFINITE.E5M2.F32.PACK_AB_MERGE_C R7, RZ, R2, RZ ;  /* 0x00000002ff07723e */ /* 0x001fe200048060ff */
[----:B------:R-:W-:Y:S02]  /*20fb0*/  FMUL R2, R38, UR20 ;  /* 0x0000001426027c20 */ /* 0x000fe40008400000 */
[----:B------:R-:W5:Y:S04]  /*20fc0*/  LDL.LU R38, [R1+0x288] ;  /* 0x0002880001267983 */ /* 0x000f680000300800 */
[----:B------:R-:W-:Y:S04]  /*20fd0*/  @!P2 STG.E.U8 desc[UR14][R30.64+0x1], R11 ;  /* 0x0000010b1e00a986 */ /* 0x000fe8000c10110e */
[----:B------:R0:W-:Y:S01]  /*20fe0*/  @!P5 STG.E.U8 desc[UR14][R28.64], R5 ;  /* 0x000000051c00d986 */ /* 0x0001e2000c10110e */
[----:B------:R-:W-:-:S02]  /*20ff0*/  ISETP.LT.OR P5, PT, R0, 0xa, !P6 ;  /* 0x0000000a0000780c */ /* 0x000fc400077a1670 */
[----:B-1----:R-:W-:Y:S02]  /*21000*/  F2FP.SATFINITE.E5M2.F32.PACK_AB_MERGE_C R13, RZ, R3, RZ ;  /* 0x00000003ff0d723e */ /* 0x002fe400048060ff */
[----:B------:R-:W-:Y:S01]  /*21010*/  F2FP.SATFINITE.E5M2.F32.PACK_AB_MERGE_C R9, RZ, R4, RZ ;  /* 0x00000004ff09723e */ /* 0x000fe200048060ff */
[----:B------:R1:W-:Y:S01]  /*21020*/  @!P1 STG.E.U8 desc[UR14][R28.64+0x1], R7 ;  /* 0x000001071c009986 */ /* 0x0003e2000c10110e */
[----:B0-----:R-:W-:-:S07]  /*21030*/  F2FP.SATFINITE.E5M2.F32.PACK_AB_MERGE_C R5, RZ, R2, RZ ;  /* 0x00000002ff05723e */ /* 0x001fce00048060ff */
[----:B------:R0:W-:Y:S01]  /*21040*/  @!P5 STG.E.U8 desc[UR14][R30.64+0x9], R9 ;  /* 0x000009091e00d986 */ /* 0x0001e2000c10110e */
[----:B--2---:R-:W-:-:S03]  /*21050*/  FMUL R3, R37, UR20 ;  /* 0x0000001425037c20 */ /* 0x004fc60008400000 */
[----:B------:R-:W2:Y:S01]  /*21060*/  LDL.LU R37, [R1+0x28c] ;  /* 0x00028c0001257983 */ /* 0x000ea20000300800 */
[----:B---3--:R-:W-:-:S03]  /*21070*/  FMUL R4, R39, UR20 ;  /* 0x0000001427047c20 */ /* 0x008fc60008400000 */
[----:B------:R-:W3:Y:S01]  /*21080*/  LDL.LU R39, [R1+0x290] ;  /* 0x0002900001277983 */ /* 0x000ee20000300800 */
[----:B----4-:R-:W-:-:S03]  /*21090*/  FMUL R2, R36, UR20 ;  /* 0x0000001424027c20 */ /* 0x010fc60008400000 */
[----:B------:R-:W4:Y:S01]  /*210a0*/  LDL.LU R36, [R1+0x294] ;  /* 0x0002940001247983 */ /* 0x000f220000300800 */
[----:B------:R-:W-:Y:S01]  /*210b0*/  F2FP.SATFINITE.E5M2.F32.PACK_AB_MERGE_C R11, RZ, R3, RZ ;  /* 0x00000003ff0b723e */ /* 0x000fe200048060ff */
[----:B-----5:R-:W-:Y:S01]  /*210c0*/  FMUL R3, R35, UR20 ;  /* 0x0000001423037c20 */ /* 0x020fe20008400000 */
[----:B-1----:R-:W-:Y:S01]  /*210d0*/  F2FP.SATFINITE.E5M2.F32.PACK_AB_MERGE_C R7, RZ, R4, RZ ;  /* 0x00000004ff07723e */ /* 0x002fe200048060ff */
[----:B------:R-:W5:Y:S01]  /*210e0*/  LDL.LU R35, [R1+0x298] ;  /* 0x0002980001237983 */ /* 0x000f620000300800 */
[----:B0-----:R-:W-:Y:S01]  /*210f0*/  F2FP.SATFINITE.E5M2.F32.PACK_AB_MERGE_C R9, RZ, R2, RZ ;  /* 0x00000002ff09723e */ /* 0x001fe200048060ff */
[----:B------:R-:W-:Y:S02]  /*21100*/  FMUL R4, R33, UR20 ;  /* 0x0000001421047c20 */ /* 0x000fe40008400000 */
[----:B------:R-:W5:Y:S01]  /*21110*/  LDL.LU R33, [R1+0x29c] ;  /* 0x00029c0001217983 */ /* 0x000f620000300800 */
[----:B------:R-:W-:-:S03]  /*21120*/  FMUL R2, R32, UR20 ;  /* 0x0000001420027c20 */ /* 0x000fc60008400000 */
[----:B------:R-:W5:Y:S01]  /*21130*/  LDL.LU R32, [R1+0x2a0] ;  /* 0x0002a00001207983 */ /* 0x000f620000300800 */
[C---:B------:R-:W-:Y:S02]  /*21140*/  ISETP.LT.OR P2, PT, R0.reuse, 0x9, !P6 ;  /* 0x000000090000780c */ /* 0x040fe40007741670 */
[C---:B------:R-:W-:Y:S02]  /*21150*/  ISETP.LT.OR P1, PT, R0.reuse, 0x9, !P3 ;  /* 0x000000090000780c */ /* 0x040fe40005f21670 */
[----:B------:R-:W-:-:S09]  /*21160*/  ISETP.LT.OR P5, PT, R0, 0x11, !P6 ;  /* 0x000000110000780c */ /* 0x000fd200077a1670 */
[----:B------:R0:W-:Y:S01]  /*21170*/  @!P2 STG.E.U8 desc[UR14][R30.64+0x8], R13 ;  /* 0x0000080d1e00a986 */ /* 0x0001e2000c10110e */
[----:B------:R-:W-:-:S03]  /*21180*/  ISETP.LT.OR P2, PT, R0, 0xa, !P3 ;  /* 0x0000000a0000780c */ /* 0x000fc60005f41670 */
[----:B------:R1:W-:Y:S01]  /*21190*/  @!P1 STG.E.U8 desc[UR14][R28.64+0x8], R5 ;  /* 0x000008051c009986 */ /* 0x0003e2000c10110e */
[----:B------:R-:W-:Y:S02]  /*211a0*/  ISETP.LT.OR P1, PT, R0, 0x11, !P3 ;  /* 0x000000110000780c */ /* 0x000fe40005f21670 */
[----:B0-----:R-:W-:-:S07]  /*211b0*/  F2FP.SATFINITE.E5M2.F32.PACK_AB_MERGE_C R13, RZ, R3, RZ ;  /* 0x00000003ff0d723e */ /* 0x001fce00048060ff */
[----:B------:R0:W-:Y:S01]  /*211c0*/  @!P2 STG.E.U8 desc[UR14][R28.64+0x9], R11 ;  /* 0x0000090b1c00a986 */ /* 0x0001e2000c10110e */
[----:B------:R-:W-:Y:S01]  /*211d0*/  ISETP.LT.OR P2, PT, R0, 0x12, !P6 ;  /* 0x000000120000780c */ /* 0x000fe20007741670 */
[----:B------:R-:W-:Y:S02]  /*211e0*/  FMUL R3, R38, UR20 ;  /* 0x0000001426037c20 */ /* 0x000fe40008400000 */
[----:B------:R0:W-:Y:S01]  /*211f0*/  @!P5 STG.E.U8 desc[UR14][R30.64+0x10], R7 ;  /* 0x000010071e00d986 */ /* 0x0001e2000c10110e */
[----:B------:R-:W-:-:S03]  /*21200*/  ISETP.LT.OR P5, PT, R0, 0x12, !P3 ;  /* 0x000000120000780c */ /* 0x000fc60005fa1670 */
[----:B------:R-:W5:Y:S01]  /*21210*/  LDL.LU R38, [R1+0x2a4] ;  /* 0x0002a40001267983 */ /* 0x000f620000300800 */
[----:B-1----:R-:W-:Y:S02]  /*21220*/  F2FP.SATFINITE.E5M2.F32.PACK_AB_MERGE_C R5, RZ, R4, RZ ;  /* 0x00000004ff05723e */ /* 0x002fe400048060ff */
[----:B0-----:R-:W-:Y:S02]  /*21230*/  F2FP.SATFINITE.E5M2.F32.PACK_AB_MERGE_C R11, RZ, R3, RZ ;  /* 0x00000003ff0b723e */ /* 0x001fe400048060ff */
        /* <DEDUP_REMOVED lines=20> */
[C---:B------:R-:W-:Y:S02]  /*21380*/  ISETP.LT.OR P1, PT, R0.reuse, 0x19, !P6 ;  /* 0x000000190000780c */ /* 0x040fe40007721670 */
[----:B------:R-:W-:-:S09]  /*21390*/  ISETP.LT.OR P5, PT, R0, 0x19, !P3 ;  /* 0x000000190000780c */ /* 0x000fd20005fa1670 */
[----:B------:R-:W-:Y:S01]  /*213a0*/  @!P2 STG.E.U8 desc[UR14][R30.64+0x19], R11 ;  /* 0x0000190b1e00a986 */ /* 0x000fe2000c10110e */
[----:B------:R-:W-:-:S03]  /*213b0*/  ISETP.LT.OR P2, PT, R0, 0x1a, !P3 ;  /* 0x0000001a0000780c */ /* 0x000fc60005f41670 */
[----:B------:R0:W-:Y:S01]  /*213c0*/  @!P1 STG.E.U8 desc[UR14][R30.64+0x18], R7 ;  /* 0x000018071e009986 */ /* 0x0001e2000c10110e */
[----:B------:R-:W-:-:S03]  /*213d0*/  ISETP.LT.OR P1, PT, R0, 0x21, !P6 ;  /* 0x000000210000780c */ /* 0x000fc60007721670 */
[----:B------:R1:W-:Y:S01]  /*213e0*/  @!P5 STG.E.U8 desc[UR14][R28.64+0x18], R9 ;  /* 0x000018091c00d986 */ /* 0x0003e2000c10110e */
[----:B------:R-:W-:-:S05]  /*213f0*/  ISETP.LT.OR P5, PT, R0, 0x22, !P6 ;  /* 0x000000220000780c */ /* 0x000fca00077a1670 */
[----:B------:R1:W-:Y:S01]  /*21400*/  @!P2 STG.E.U8 desc[UR14][R28.64+0x19], R5 ;  /* 0x000019051c00a986 */ /* 0x0003e2000c10110e */
[----:B0-----:R-:W-:-:S03]  /*21410*/  F2FP.SATFINITE.E5M2.F32.PACK_AB_MERGE_C R7, RZ, R4, RZ ;  /* 0x00000004ff07723e */ /* 0x001fc600048060ff */
[----:B------:R-:W-:Y:S01]  /*21420*/  @!P1 STG.E.U8 desc[UR14][R30.64+0x20], R13 ;  /* 0x0000200d1e009986 */ /* 0x000fe2000c10110e */
[----:B------:R-:W-:Y:S01]  /*21430*/  ISETP.LT.OR P1, PT, R0, 0x21, !P3 ;  /* 0x000000210000780c */ /* 0x000fe20005f21670 */
[----:B------:R-:W-:Y:S02]  /*21440*/  FMUL R4, R38, UR20 ;  /* 0x0000001426047c20 */ /* 0x000fe40008400000 */
[----:B------:R-:W5:Y:S01]  /*21450*/  LDL.LU R38, [R1+0x2c0] ;  /* 0x0002c00001267983 */ /* 0x000f620000300800 */
[----:B-1----:R-:W-:Y:S02]  /*21460*/  F2FP.SATFINITE.E5M2.F32.PACK_AB_MERGE_C R9, RZ, R2, RZ ;  /* 0x00000002ff09723e */ /* 0x002fe400048060ff */
[----:B------:R-:W-:Y:S02]  /*21470*/  F2FP.SATFINITE.E5M2.F32.PACK_AB_MERGE_C R11, RZ, R3, RZ ;  /* 0x00000003ff0b723e */ /* 0x000fe400048060ff */
[----:B------:R-:W-:Y:S01]  /*21480*/  F2FP.SATFINITE.E5M2.F32.PACK_AB_MERGE_C R5, RZ, R4, RZ ;  /* 0x00000004ff05723e */ /* 0x000fe200048060ff */
        /* <DEDUP_REMOVED lines=10> */
[----:B------:R-:W-:Y:S01]  /*21530*/  F2FP.SATFINITE.E5M2.F32.PACK_AB_MERGE_C R13, RZ, R3, RZ ;  /* 0x00000003ff0d723e */ /* 0x000fe200048060ff */
[----:B------:R-:W5:Y:S01]  /*21540*/  LDL.LU R35, [R1+0x2d0] ;  /* 0x0002d00001237983 */ /* 0x000f620000300800 */
[----:B-1----:R-:W-:Y:S01]  /*21550*/  F2FP.SATFINITE.E5M2.F32.PACK_AB_MERGE_C R9, RZ, R4, RZ ;  /* 0x00000004ff09723e */ /* 0x002fe200048060ff */
        /* <DEDUP_REMOVED lines=10> */
[----:B------:R-:W-:-:S09]  /*21600*/  ISETP.LT.OR P5, PT, R0, 0x2a, !P3 ;  /* 0x0000002a0000780c */ /* 0x000fd20005fa1670 */
[----:B------:R1:W-:Y:S01]  /*21610*/  @!P2 STG.E.U8 desc[UR14][R30.64+0x29], R7 ;  /* 0x000029071e00a986 */ /* 0x0003e2000c10110e */
[C---:B------:R-:W-:Y:S02]  /*21620*/  ISETP.LT.OR P2, PT, R0.reuse, 0x32, !P6 ;  /* 0x000000320000780c */ /* 0x040fe40007741670 */
[----:B0-----:R-:W-:Y:S01]  /*21630*/  F2FP.SATFINITE.E5M2.F32.PACK_AB_MERGE_C R5, RZ, R2, RZ ;  /* 0x00000002ff05723e */ /* 0x001fe200048060ff */
[----:B------:R-:W-:Y:S01]  /*21640*/  @!P1 STG.E.U8 desc[UR14][R28.64+0x28], R13 ;  /* 0x0000280d1c009986 */ /* 0x000fe2000c10110e */
[----:B------:R-:W-:Y:S01]  /*21650*/  ISETP.LT.OR P1, PT, R0, 0x31, !P6 ;  /* 0x000000310000780c */ /* 0x000fe20007721670 */
[----:B------:R-:W-:Y:S02]  /*21660*/  FMUL R2, R38, UR20 ;  /* 0x0000001426027c20 */ /* 0x000fe40008400000 */
[----:B------:R0:W-:Y:S01]  /*21670*/  @!P5 STG.E.U8 desc[UR14][R28.64+0x29], R9 ;  /* 0x000029091c00d986 */ /* 0x0001e2000c10110e */
[----:B------:R-:W-:-:S03]  /*21680*/  ISETP.LT.OR P5, PT, R0, 0x31, !P3 ;  /* 0x000000310000780c */ /* 0x000fc60005fa1670 */
[----:B------:R-:W5:Y:S01]  /*21690*/  LDL.LU R38, [R1+0x2dc] ;  /* 0x0002dc0001267983 */ /* 0x000f620000300800 */
[----:B------:R-:W-:Y:S02]  /*216a0*/  F2FP.SATFINITE.E5M2.F32.PACK_AB_MERGE_C R11, RZ, R3, RZ ;  /* 0x00000003ff0b723e */ /* 0x000fe400048060ff */
[----:B-1----:R-:W-:Y:S02]  /*216b0*/  F2FP.SATFINITE.E5M2.F32.PACK_AB_MERGE_C R7, RZ, R4, RZ ;  /* 0x00000004ff07723e */ /* 0x002fe400048060ff */
[----:B0-----:R-:W-:Y:S01]  /*216c0*/  F2FP.SATFINITE.E5M2.F32.PACK_AB_MERGE_C R9, RZ, R2, RZ ;  /* 0x00000002ff09723e */ /* 0x001fe200048060ff */
[----:B------:R0:W-:Y:S04]  /*216d0*/  @!P1 STG.E.U8 desc[UR14][R30.64+0x30], R5 ;  /* 0x000030051e009986 */ /* 0x0001e8000c10110e */
[----:B------:R-:W-:Y:S04]  /*216e0*/  @!P2 STG.E.U8 desc[UR14][R30.64+0x31], R11 ;  /* 0x0000310b1e00a986 */ /* 0x000fe8000c10110e */
        /* <DEDUP_REMOVED lines=9> */
[----:B0-----:R-:W-:Y:S01]  /*21780*/  F2FP.SATFINITE.E5M2.F32.PACK_AB_MERGE_C R5, RZ, R4, RZ ;  /* 0x00000004ff05723e */ /* 0x001fe200048060ff */
        /* <DEDUP_REMOVED lines=8> */
[----:B------:R-:W-:Y:S02]  /*21810*/  ISETP.LT.OR P5, PT, R0, 0x3a, !P6 ;  /* 0x0000003a0000780c */ /* 0x000fe400077a1670 */
[----:B------:R-:W-:-:S07]  /*21820*/  F2FP.SATFINITE.E5M2.F32.PACK_AB_MERGE_C R11, RZ, R3, RZ ;  /* 0x00000003ff0b723e */ /* 0x000fce00048060ff */
[----:B------:R0:W-:Y:S01]  /*21830*/  @!P2 STG.E.U8 desc[UR14][R28.64+0x31], R9 ;  /* 0x000031091c00a986 */ /* 0x0001e2000c10110e */
[----:B------:R-:W-:-:S03]  /*21840*/  ISETP.LT.OR P2, PT, R0, 0x3a, !P3 ;  /* 0x0000003a0000780c */ /* 0x000fc60005f41670 */
[----:B------:R-:W-:Y:S01]  /*21850*/  @!P1 STG.E.U8 desc[UR14][R30.64+0x38], R13 ;  /* 0x0000380d1e009986 */ /* 0x000fe2000c10110e */
[----:B------:R-:W-:-:S03]  /*21860*/  ISETP.LT.OR P1, PT, R0, 0x39, !P3 ;  /* 0x000000390000780c */ /* 0x000fc60005f21670 */
[----:B------:R1:W-:Y:S01]  /*21870*/  @!P5 STG.E.U8 desc[UR14][R30.64+0x39], R5 ;  /* 0x000039051e00d986 */ /* 0x0003e2000c10110e */
[----:B------:R-:W-:Y:S02]  /*21880*/  ISETP.LT.OR P5, PT, R0, 0x41, !P6 ;  /* 0x000000410000780c */ /* 0x000fe400077a1670 */
[----:B0-----:R-:W-:Y:S01]  /*21890*/  F2FP.SATFINITE.E5M2.F32.PACK_AB_MERGE_C R9, RZ, R4, RZ ;  /* 0x00000004ff09723e */ /* 0x001fe200048060ff */
[----:B------:R-:W-:Y:S02]  /*218a0*/  FMUL R3, R38, UR20 ;  /* 0x0000001426037c20 */ /* 0x000fe40008400000 */
[----:B------:R-:W5:Y:S01]  /*218b0*/  LDL.LU R38, [R1+0x2f8] ;  /* 0x0002f80001267983 */ /* 0x000f620000300800 */
[----:B-1----:R-:W-:Y:S02]  /*218c0*/  F2FP.SATFINITE.E5M2.F32.PACK_AB_MERGE_C R5, RZ, R2, RZ ;  /* 0x00000002ff05723e */ /* 0x002fe400048060ff */
[----:B------:R-:W-:Y:S01]  /*218d0*/  F2FP.SATFINITE.E5M2.F32.PACK_AB_MERGE_C R13, RZ, R3, RZ ;  /* 0x00000003ff0d723e */ /* 0x000fe200048060ff */
        /* <DEDUP_REMOVED lines=24> */
[----:B------:R-:W-:-:S03]  /*21a60*/  ISETP.LT.OR P1, PT, R0, 0x49, !P6 ;  /* 0x000000490000780c */ /* 0x000fc60007721670 */
[----:B------:R1:W-:Y:S01]  /*21a70*/  @!P5 STG.E.U8 desc[UR14][R28.64+0x41], R7 ;  /* 0x000041071c00d986 */ /* 0x0003e2000c10110e */
[----:B------:R-:W-:Y:S02]  /*21a80*/  ISETP.LT.OR P5, PT, R0, 0x49, !P3 ;  /* 0x000000490000780c */ /* 0x000fe40005fa1670 */
[----:B0-----:R-:W-:-:S03]  /*21a90*/  F2FP.SATFINITE.E5M2.F32.PACK_AB_MERGE_C R5, RZ, R4, RZ ;  /* 0x00000004ff05723e */ /* 0x001fc600048060ff */
[----:B------:R-:W-:Y:S01]  /*21aa0*/  @!P2 STG.E.U8 desc[UR14][R30.64+0x49], R11 ;  /* 0x0000490b1e00a986 */ /* 0x000fe2000c10110e */
[----:B------:R-:W-:Y:S02]  /*21ab0*/  ISETP.LT.OR P2, PT, R0, 0x4a, !P3 ;  /* 0x0000004a0000780c */ /* 0x000fe40005f41670 */
[----:B-1----:R-:W-:Y:S01]  /*21ac0*/  F2FP.SATFINITE.E5M2.F32.PACK_AB_MERGE_C R13, RZ, R3, RZ ;  /* 0x00000003ff0d723e */ /* 0x002fe200048060ff */
[----:B------:R-:W-:Y:S02]  /*21ad0*/  FMUL R4, R38, UR20 ;  /* 0x0000001426047c20 */ /* 0x000fe40008400000 */
[----:B------:R-:W5:Y:S01]  /*21ae0*/  LDL.LU R38, [R1+0x314] ;  /* 0x0003140001267983 */ /* 0x000f620000300800 */
[----:B------:R-:W-:-:S03]  /*21af0*/  F2FP.SATFINITE.E5M2.F32.PACK_AB_MERGE_C R7, RZ, R2, RZ ;  /* 0x00000002ff07723e */ /* 0x000fc600048060ff */
[----:B------:R0:W-:Y:S04]  /*21b00*/  @!P1 STG.E.U8 desc[UR14][R30.64+0x48], R9 ;  /* 0x000048091e009986 */ /* 0x0001e8000c10110e */
[----:B------:R1:W-:Y:S01]  /*21b10*/  @!P5 STG.E.U8 desc[UR14][R28.64+0x48], R5 ;  /* 0x000048051c00d986 */ /* 0x0003e2000c10110e */
[----:B0-----:R-:W-:-:S03]  /*21b20*/  F2FP.SATFINITE.E5M2.F32.PACK_AB_MERGE_C R9, RZ, R4, RZ ;  /* 0x00000004ff09723e */ /* 0x001fc600048060ff */
[----:B------:R0:W-:Y:S01]  /*21b30*/  @!P2 STG.E.U8 desc[UR14][R28.64+0x49], R7 ;  /* 0x000049071c00a986 */ /* 0x0001e2000c10110e */
[----:B--2---:R-:W-:-:S03]  /*21b40*/  FMUL R2, R37, UR20 ;  /* 0x0000001425027c20 */ /* 0x004fc60008400000 */
[----:B------:R-:W2:Y:S01]  /*21b50*/  LDL.LU R37, [R1+0x318] ;  /* 0x0003180001257983 */ /* 0x000ea20000300800 */
[----:B---3--:R-:W-:-:S03]  /*21b60*/  FMUL R3, R39, UR20 ;  /* 0x0000001427037c20 */ /* 0x008fc60008400000 */
[----:B------:R-:W3:Y:S01]  /*21b70*/  LDL.LU R39, [R1+0x31c] ;  /* 0x00031c0001277983 */ /* 0x000ee20000300800 */
[----:B----4-:R-:W-:-:S03]  /*21b80*/  FMUL R4, R36, UR20 ;  /* 0x0000001424047c20 */ /* 0x010fc60008400000 */
[----:B------:R-:W4:Y:S01]  /*21b90*/  LDL.LU R36, [R1+0x320] ;  /* 0x0003200001247983 */ /* 0x000f220000300800 */
[----:B-1----:R-:W-:Y:S01]  /*21ba0*/  F2FP.SATFINITE.E5M2.F32.PACK_AB_MERGE_C R5, RZ, R2, RZ ;  /* 0x00000002ff05723e */ /* 0x002fe200048060ff */
[----:B-----5:R-:W-:Y:S01]  /*21bb0*/  FMUL R2, R35, UR20 ;  /* 0x0000001423027c20 */ /* 0x020fe20008400000 */
[----:B------:R-:W-:Y:S01]  /*21bc0*/  F2FP.SATFINITE.E5M2.F32.PACK_AB_MERGE_C R11, RZ, R3, RZ ;  /* 0x00000003ff0b723e */ /* 0x000fe200048060ff */
        /* <DEDUP_REMOVED lines=13> */
[----:B------:R-:W-:Y:S01]  /*21ca0*/  @!P2 STG.E.U8 desc[UR14][R28.64+0x51], R11 ;  /* 0x0000510b1c00a986 */ /* 0x000fe2000c10110e */
[----:B------:R-:W-:-:S05]  /*21cb0*/  ISETP.LT.OR P2, PT, R0, 0x5a, !P6 ;  /* 0x0000005a0000780c */ /* 0x000fca0007741670 */
[----:B------:R1:W-:Y:S01]  /*21cc0*/  @!P1 STG.E.U8 desc[UR14][R28.64+0x50], R5 ;  /* 0x000050051c009986 */ /* 0x0003e2000c10110e */
[----:B0-----:R-:W-:-:S03]  /*21cd0*/  F2FP.SATFINITE.E5M2.F32.PACK_AB_MERGE_C R9, RZ, R2, RZ ;  /* 0x00000002ff09723e */ /* 0x001fc600048060ff */
[----:B------:R0:W-:Y:S01]  /*21ce0*/  @!P5 STG.E.U8 desc[UR14][R30.64+0x58], R7 ;  /* 0x000058071e00d986 */ /* 0x0001e2000c10110e */
[----:B------:R-:W-:Y:S01]  /*21cf0*/  ISETP.LT.OR P5, PT, R0, 0x5a, !P3 ;  /* 0x0000005a0000780c */ /* 0x000fe20005fa1670 */
[----:B------:R-:W-:Y:S02]  /*21d00*/  FMUL R2, R38, UR20 ;  /* 0x0000001426027c20 */ /* 0x000fe40008400000 */
[----:B------:R-:W5:Y:S01]  /*21d10*/  LDL.LU R38, [R1+0x330] ;  /* 0x0003300001267983 */ /* 0x000f620000300800 */
[----:B------:R-:W-:Y:S02]  /*21d20*/  F2FP.SATFINITE.E5M2.F32.PACK_AB_MERGE_C R13, RZ, R3, RZ ;  /* 0x00000003ff0d723e */ /* 0x000fe400048060ff */
[----:B-1----:R-:W-:Y:S02]  /*21d30*/  F2FP.SATFINITE.E5M2.F32.PACK_AB_MERGE_C R5, RZ, R4, RZ ;  /* 0x00000004ff05723e */ /* 0x002fe400048060ff */
[----:B0-----:R-:W-:Y:S01]  /*21d40*/  F2FP.SATFINITE.E5M2.F32.PACK_AB_MERGE_C R7, RZ, R2, RZ ;  /* 0x00000002ff07723e */ /* 0x001fe200048060ff */
        /* <DEDUP_REMOVED lines=22> */
[----:B------:R-:W-:Y:S01]  /*21eb0*/  @!P2 STG.E.U8 desc[UR14][R30.64+0x61], R11 ;  /* 0x0000610b1e00a986 */ /* 0x000fe2000c10110e */
[----:B------:R-:W-:Y:S02]  /*21ec0*/  ISETP.LT.OR P2, PT, R0, 0x62, !P3 ;  /* 0x000000620000780c */ /* 0x000fe40005f41670 */
[----:B0-----:R-:W-:-:S07]  /*21ed0*/  F2FP.SATFINITE.E5M2.F32.PACK_AB_MERGE_C R13, RZ, R3, RZ ;  /* 0x00000003ff0d723e */ /* 0x001fce00048060ff */
[----:B------:R0:W-:Y:S01]  /*21ee0*/  @!P1 STG.E.U8 desc[UR14][R30.64+0x60], R7 ;  /* 0x000060071e009986 */ /* 0x0001e2000c10110e */
[----:B------:R-:W-:-:S03]  /*21ef0*/  ISETP.LT.OR P1, PT, R0, 0x69, !P6 ;  /* 0x000000690000780c */ /* 0x000fc60007721670 */
[----:B------:R1:W-:Y:S01]  /*21f00*/  @!P5 STG.E.U8 desc[UR14][R28.64+0x60], R9 ;  /* 0x000060091c00d986 */ /* 0x0003e2000c10110e */
[----:B------:R-:W-:Y:S01]  /*21f10*/  ISETP.LT.OR P5, PT, R0, 0x6a, !P6 ;  /* 0x0000006a0000780c */ /* 0x000fe200077a1670 */
[----:B------:R-:W-:Y:S02]  /*21f20*/  FMUL R3, R38, UR20 ;  /* 0x0000001426037c20 */ /* 0x000fe40008400000 */
[----:B------:R-:W5:Y:S01]  /*21f30*/  LDL.LU R38, [R1+0x34c] ;  /* 0x00034c0001267983 */ /* 0x000f620000300800 */
[----:B0-----:R-:W-:Y:S02]  /*21f40*/  F2FP.SATFINITE.E5M2.F32.PACK_AB_MERGE_C R7, RZ, R4, RZ ;  /* 0x00000004ff07723e */ /* 0x001fe400048060ff */
[----:B------:R-:W-:Y:S02]  /*21f50*/  F2FP.SATFINITE.E5M2.F32.PACK_AB_MERGE_C R11, RZ, R3, RZ ;  /* 0x00000003ff0b723e */ /* 0x000fe400048060ff */
[----:B-1----:R-:W-:Y:S01]  /*21f60*/  F2FP.SATFINITE.E5M2.F32.PACK_AB_MERGE_C R9, RZ, R2, RZ ;  /* 0x00000002ff09723e */ /* 0x002fe200048060ff */
        /* <DEDUP_REMOVED lines=64> */
[----:B------:R-:W-:-:S03]  /*22370*/  ISETP.LT.OR P1, PT, R0, 0x81, !P3 ;  /* 0x000000810000780c */ /* 0x000fc60005f21670 */
        /* <DEDUP_REMOVED lines=164> */
[C---:B------:R-:W-:Y:S01]  /*22dc0*/  ISETP.LT.OR P1, PT, R0.reuse, 0xc1, !P6 ;  /* 0x000000c10000780c */ /* 0x040fe20007721670 */
[----:B------:R-:W5:Y:S01]  /*22dd0*/  LDL.LU R39, [R1+0x410] ;  /* 0x0004100001277983 */ /* 0x000f620000300800 */
        /* <DEDUP_REMOVED lines=20> */
[----:B---3--:R-:W-:Y:S01]  /*22f20*/  FMUL R3, R41, UR20 ;  /* 0x0000001429037c20 */ /* 0x008fe20008400000 */
[----:B0-----:R-:W-:Y:S01]  /*22f30*/  F2FP.SATFINITE.E5M2.F32.PACK_AB_MERGE_C R5, RZ, R2, RZ ;  /* 0x00000002ff05723e */ /* 0x001fe200048060ff */
[----:B----4-:R-:W-:Y:S02]  /*22f40*/  FMUL R4, R36, UR20 ;  /* 0x0000001424047c20 */ /* 0x010fe40008400000 */
[----:B------:R-:W3:Y:S01]  /*22f50*/  LDL.LU R36, [R1+0x41c] ;  /* 0x00041c0001247983 */ /* 0x000ee20000300800 */
[----:B------:R-:W-:Y:S01]  /*22f60*/  F2FP.SATFINITE.E5M2.F32.PACK_AB_MERGE_C R13, RZ, R3, RZ ;  /* 0x00000003ff0d723e */ /* 0x000fe200048060ff */
[----:B-----5:R-:W-:Y:S01]  /*22f70*/  FMUL R2, R35, UR20 ;  /* 0x0000001423027c20 */ /* 0x020fe20008400000 */
[----:B-1----:R-:W-:Y:S01]  /*22f80*/  F2FP.SATFINITE.E5M2.F32.PACK_AB_MERGE_C R7, RZ, R4, RZ ;  /* 0x00000004ff07723e */ /* 0x002fe200048060ff */
[----:B------:R-:W4:Y:S01]  /*22f90*/  LDL.LU R35, [R1+0x420] ;  /* 0x0004200001237983 */ /* 0x000f220000300800 */
[----:B------:R-:W-:-:S03]  /*22fa0*/  FMUL R3, R33, UR20 ;  /* 0x0000001421037c20 */ /* 0x000fc60008400000 */
[----:B------:R-:W5:Y:S01]  /*22fb0*/  LDL.LU R33, [R1+0x424] ;  /* 0x0004240001217983 */ /* 0x000f620000300800 */
[----:B------:R-:W-:-:S03]  /*22fc0*/  FMUL R4, R32, UR20 ;  /* 0x0000001420047c20 */ /* 0x000fc60008400000 */
[----:B------:R-:W5:Y:S01]  /*22fd0*/  LDL.LU R32, [R1+0x428] ;  /* 0x0004280001207983 */ /* 0x000f620000300800 */
[C---:B------:R-:W-:Y:S02]  /*22fe0*/  ISETP.LT.OR P2, PT, R0.reuse, 0xca, !P3 ;  /* 0x000000ca0000780c */ /* 0x040fe40005f41670 */
[C---:B------:R-:W-:Y:S01]  /*22ff0*/  ISETP.LT.OR P5, PT, R0.reuse, 0xd1, !P6 ;  /* 0x000000d10000780c */ /* 0x040fe200077a1670 */
[----:B------:R-:W5:Y:S01]  /*23000*/  LDL.LU R43, [R1+0x42c] ;  /* 0x00042c00012b7983 */ /* 0x000f620000300800 */
[----:B------:R-:W-:-:S03]  /*23010*/  ISETP.LT.OR P1, PT, R0, 0xd1, !P3 ;  /* 0x000000d10000780c */ /* 0x000fc60005f21670 */
[----:B------:R-:W5:Y:S04]  /*23020*/  LDL.LU R42, [R1+0x430] ;  /* 0x00043000012a7983 */ /* 0x000f680000300800 */
[----:B------:R-:W5:Y:S04]  /*23030*/  LDL.LU R41, [R1+0x434] ;  /* 0x0004340001297983 */ /* 0x000f680000300800 */
[----:B------:R0:W-:Y:S01]  /*23040*/  @!P2 STG.E.U8 desc[UR14][R28.64+0xc9], R11 ;  /* 0x0000c90b1c00a986 */ /* 0x0001e2000c10110e */
[----:B------:R-:W-:-:S03]  /*23050*/  ISETP.LT.OR P2, PT, R0, 0xd2, !P6 ;  /* 0x000000d20000780c */ /* 0x000fc60007741670 */
[----:B------:R1:W-:Y:S01]  /*23060*/  @!P5 STG.E.U8 desc[UR14][R30.64+0xd0], R9 ;  /* 0x0000d0091e00d986 */ /* 0x0003e2000c10110e */
[----:B------:R-:W-:Y:S02]  /*23070*/  ISETP.LT.OR P5, PT, R0, 0xd2, !P3 ;  /* 0x000000d20000780c */ /* 0x000fe40005fa1670 */
[----:B0-----:R-:W-:-:S07]  /*23080*/  F2FP.SATFINITE.E5M2.F32.PACK_AB_MERGE_C R11, RZ, R3, RZ ;  /* 0x00000003ff0b723e */ /* 0x001fce00048060ff */
[----:B------:R0:W-:Y:S01]  /*23090*/  @!P2 STG.E.U8 desc[UR14][R30.64+0xd1], R5 ;  /* 0x0000d1051e00a986 */ /* 0x0001e2000c10110e */
[C---:B------:R-:W-:Y:S02]  /*230a0*/  ISETP.LT.OR P2, PT, R0.reuse, 0xda, !P6 ;  /* 0x000000da0000780c */ /* 0x040fe40007741670 */
[----:B-1----:R-:W-:Y:S01]  /*230b0*/  F2FP.SATFINITE.E5M2.F32.PACK_AB_MERGE_C R9, RZ, R2, RZ ;  /* 0x00000002ff09723e */ /* 0x002fe200048060ff */
[----:B------:R-:W-:Y:S01]  /*230c0*/  @!P1 STG.E.U8 desc[UR14][R28.64+0xd0], R13 ;  /* 0x0000d00d1c009986 */ /* 0x000fe2000c10110e */
[C---:B------:R-:W-:Y:S01]  /*230d0*/  ISETP.LT.OR P1, PT, R0.reuse, 0xd9, !P6 ;  /* 0x000000d90000780c */ /* 0x040fe20007721670 */
[----:B------:R-:W-:Y:S02]  /*230e0*/  FMUL R2, R39, UR20 ;  /* 0x0000001427027c20 */ /* 0x000fe40008400000 */
[----:B------:R1:W-:Y:S01]  /*230f0*/  @!P5 STG.E.U8 desc[UR14][R28.64+0xd1], R7 ;  /* 0x0000d1071c00d986 */ /* 0x0003e2000c10110e */
[----:B------:R-:W-:Y:S01]  /*23100*/  ISETP.LT.OR P5, PT, R0, 0xd9, !P3 ;  /* 0x000000d90000780c */ /* 0x000fe20005fa1670 */
[----:B------:R-:W-:-:S02]  /*23110*/  FMUL R3, R38, UR20 ;  /* 0x0000001426037c20 */ /* 0x000fc40008400000 */
[----:B------:R-:W5:Y:S04]  /*23120*/  LDL.LU R39, [R1+0x438] ;  /* 0x0004380001277983 */ /* 0x000f680000300800 */
[----:B------:R-:W5:Y:S01]  /*23130*/  LDL.LU R38, [R1+0x43c] ;  /* 0x00043c0001267983 */ /* 0x000f620000300800 */
[----:B0-----:R-:W-:Y:S02]  /*23140*/  F2FP.SATFINITE.E5M2.F32.PACK_AB_MERGE_C R5, RZ, R4, RZ ;  /* 0x00000004ff05723e */ /* 0x001fe400048060ff */
[----:B-1----:R-:W-:Y:S01]  /*23150*/  F2FP.SATFINITE.E5M2.F32.PACK_AB_MERGE_C R7, RZ, R2, RZ ;  /* 0x00000002ff07723e */ /* 0x002fe200048060ff */
[----:B------:R0:W-:Y:S01]  /*23160*/  @!P1 STG.E.U8 desc[UR14][R30.64+0xd8], R9 ;  /* 0x0000d8091e009986 */ /* 0x0001e2000c10110e */
[----:B------:R-:W-:-:S03]  /*23170*/  F2FP.SATFINITE.E5M2.F32.PACK_AB_MERGE_C R13, RZ, R3, RZ ;  /* 0x00000003ff0d723e */ /* 0x000fc600048060ff */
[----:B------:R-:W-:Y:S04]  /*23180*/  @!P2 STG.E.U8 desc[UR14][R30.64+0xd9], R11 ;  /* 0x0000d90b1e00a986 */ /* 0x000fe8000c10110e */
[----:B------:R1:W-:Y:S01]  /*23190*/  @!P5 STG.E.U8 desc[UR14][R28.64+0xd8], R5 ;  /* 0x0000d8051c00d986 */ /* 0x0003e2000c10110e */
[----:B--2---:R-:W-:-:S03]  /*231a0*/  FMUL R4, R37, UR20 ;  /* 0x0000001425047c20 */ /* 0x004fc60008400000 */
[----:B------:R-:W2:Y:S01]  /*231b0*/  LDL.LU R37, [R1+0x440] ;  /* 0x0004400001257983 */ /* 0x000ea20000300800 */
[----:B---3--:R-:W-:Y:S01]  /*231c0*/  FMUL R2, R36, UR20 ;  /* 0x0000001424027c20 */ /* 0x008fe20008400000 */
[----:B0-----:R-:W-:Y:S02]  /*231d0*/  F2FP.SATFINITE.E5M2.F32.PACK_AB_MERGE_C R9, RZ, R4, RZ ;  /* 0x00000004ff09723e */ /* 0x001fe400048060ff */
[----:B------:R-:W3:Y:S01]  /*231e0*/  LDL.LU R36, [R1+0x444] ;  /* 0x0004440001247983 */ /* 0x000ee20000300800 */
[----:B----4-:R-:W-:Y:S01]  /*231f0*/  FMUL R3, R35, UR20 ;  /* 0x0000001423037c20 */ /* 0x010fe20008400000 */
[----:B-1----:R-:W-:Y:S02]  /*23200*/  F2FP.SATFINITE.E5M2.F32.PACK_AB_MERGE_C R5, RZ, R2, RZ ;  /* 0x00000002ff05723e */ /* 0x002fe400048060ff */
[----:B------:R-:W4:Y:S01]  /*23210*/  LDL.LU R35, [R1+0x448] ;  /* 0x0004480001237983 */ /* 0x000f220000300800 */
[----:B-----5:R-:W-:-:S03]  /*23220*/  FMUL R4, R33, UR20 ;  /* 0x0000001421047c20 */ /* 0x020fc60008400000 */
        /* <DEDUP_REMOVED lines=11> */
[----:B------:R-:W-:Y:S02]  /*232e0*/  ISETP.LT.OR P5, PT, R0, 0xe9, !P6 ;  /* 0x000000e90000780c */ /* 0x000fe400077a1670 */
[----:B------:R-:W-:Y:S02]  /*232f0*/  F2FP.SATFINITE.E5M2.F32.PACK_AB_MERGE_C R11, RZ, R3, RZ ;  /* 0x00000003ff0b723e */ /* 0x000fe400048060ff */
[----:B0-----:R-:W-:-:S03]  /*23300*/  F2FP.SATFINITE.E5M2.F32.PACK_AB_MERGE_C R7, RZ, R4, RZ ;  /* 0x00000004ff07723e */ /* 0x001fc600048060ff */
[----:B------:R-:W-:Y:S01]  /*23310*/  @!P2 STG.E.U8 desc[UR14][R28.64+0xe1], R11 ;  /* 0x0000e10b1c00a986 */ /* 0x000fe2000c10110e */
[----:B------:R-:W-:-:S03]  /*23320*/  ISETP.LT.OR P2, PT, R0, 0xea, !P6 ;  /* 0x000000ea0000780c */ /* 0x000fc60007741670 */
[----:B------:R0:W-:Y:S01]  /*23330*/  @!P1 STG.E.U8 desc[UR14][R28.64+0xe0], R5 ;  /* 0x0000e0051c009986 */ /* 0x0001e2000c10110e */
[----:B------:R-:W-:-:S03]  /*23340*/  ISETP.LT.OR P1, PT, R0, 0xe9, !P3 ;  /* 0x000000e90000780c */ /* 0x000fc60005f21670 */
[----:B------:R0:W-:Y:S01]  /*23350*/  @!P5 STG.E.U8 desc[UR14][R30.64+0xe8], R7 ;  /* 0x0000e8071e00d986 */ /* 0x0001e2000c10110e */
[----:B------:R-:W-:Y:S01]  /*23360*/  ISETP.LT.OR P5, PT, R0, 0xea, !P3 ;  /* 0x000000ea0000780c */ /* 0x000fe20005fa1670 */
[----:B------:R-:W-:Y:S01]  /*23370*/  FMUL R3, R43, UR20 ;  /* 0x000000142b037c20 */ /* 0x000fe20008400000 */
[----:B------:R-:W-:Y:S01]  /*23380*/  FMUL R4, R42, UR20 ;  /* 0x000000142a047c20 */ /* 0x000fe20008400000 */
[----:B-1----:R-:W-:-:S03]  /*23390*/  F2FP.SATFINITE.E5M2.F32.PACK_AB_MERGE_C R9, RZ, R2, RZ ;  /* 0x00000002ff09723e */ /* 0x002fc600048060ff */
[----:B------:R-:W-:Y:S02]  /*233a0*/  F2FP.SATFINITE.E5M2.F32.PACK_AB_MERGE_C R13, RZ, R3, RZ ;  /* 0x00000003ff0d723e */ /* 0x000fe400048060ff */
[----:B0-----:R-:W-:Y:S01]  /*233b0*/  F2FP.SATFINITE.E5M2.F32.PACK_AB_MERGE_C R5, RZ, R4, RZ ;  /* 0x00000004ff05723e */ /* 0x001fe200048060ff */
[----:B------:R0:W-:Y:S01]  /*233c0*/  @!P2 STG.E.U8 desc[UR14][R30.64+0xe9], R9 ;  /* 0x0000e9091e00a986 */ /* 0x0001e2000c10110e */
[----:B------:R-:W-:-:S03]  /*233d0*/  ISETP.LT.OR P2, PT, R0, 0xf1, !P3 ;  /* 0x000000f10000780c */ /* 0x000fc60005f41670 */
[----:B------:R-:W-:Y:S01]  /*233e0*/  @!P1 STG.E.U8 desc[UR14][R28.64+0xe8], R13 ;  /* 0x0000e80d1c009986 */ /* 0x000fe2000c10110e */
[----:B------:R-:W-:-:S03]  /*233f0*/  ISETP.LT.OR P1, PT, R0, 0xf1, !P6 ;  /* 0x000000f10000780c */ /* 0x000fc60007721670 */
[----:B------:R-:W-:Y:S01]  /*23400*/  @!P5 STG.E.U8 desc[UR14][R28.64+0xe9], R5 ;  /* 0x0000e9051c00d986 */ /* 0x000fe2000c10110e */
[----:B------:R-:W-:Y:S01]  /*23410*/  ISETP.LT.OR P5, PT, R0, 0xf2, !P6 ;  /* 0x000000f20000780c */ /* 0x000fe200077a1670 */
[----:B------:R-:W-:Y:S01]  /*23420*/  FMUL R2, R41, UR20 ;  /* 0x0000001429027c20 */ /* 0x000fe20008400000 */
[----:B------:R-:W-:Y:S01]  /*23430*/  FMUL R3, R39, UR20 ;  /* 0x0000001427037c20 */ /* 0x000fe20008400000 */
[----:B------:R-:W-:-:S03]  /*23440*/  FMUL R4, R38, UR20 ;  /* 0x0000001426047c20 */ /* 0x000fc60008400000 */
[----:B------:R-:W-:Y:S02]  /*23450*/  F2FP.SATFINITE.E5M2.F32.PACK_AB_MERGE_C R7, RZ, R2, RZ ;  /* 0x00000002ff07723e */ /* 0x000fe400048060ff */
[----:B------:R-:W-:Y:S02]  /*23460*/  F2FP.SATFINITE.E5M2.F32.PACK_AB_MERGE_C R11, RZ, R3, RZ ;  /* 0x00000003ff0b723e */ /* 0x000fe400048060ff */
[----:B0-----:R-:W-:Y:S01]  /*23470*/  F2FP.SATFINITE.E5M2.F32.PACK_AB_MERGE_C R9, RZ, R4, RZ ;  /* 0x00000004ff09723e */ /* 0x001fe200048060ff */
[----:B------:R0:W-:Y:S01]  /*23480*/  @!P1 STG.E.U8 desc[UR14][R30.64+0xf0], R7 ;  /* 0x0000f0071e009986 */ /* 0x0001e2000c10110e */
[----:B------:R-:W-:-:S03]  /*23490*/  ISETP.LT.OR P1, PT, R0, 0xf9, !P6 ;  /* 0x000000f90000780c */ /* 0x000fc60007721670 */
[----:B------:R1:W-:Y:S01]  /*234a0*/  @!P5 STG.E.U8 desc[UR14][R30.64+0xf1], R11 ;  /* 0x0000f10b1e00d986 */ /* 0x0003e2000c10110e */
[C---:B------:R-:W-:Y:S02]  /*234b0*/  ISETP.LT.OR P5, PT, R0.reuse, 0xf2, !P3 ;  /* 0x000000f20000780c */ /* 0x040fe40005fa1670 */
[C---:B------:R-:W-:Y:S01]  /*234c0*/  ISETP.LT.OR P6, PT, R0.reuse, 0xfa, !P6 ;  /* 0x000000fa0000780c */ /* 0x040fe200077c1670 */
[----:B------:R5:W-:Y:S01]  /*234d0*/  @!P2 STG.E.U8 desc[UR14][R28.64+0xf0], R9 ;  /* 0x0000f0091c00a986 */ /* 0x000be2000c10110e */
[C---:B------:R-:W-:Y:S02]  /*234e0*/  ISETP.LT.OR P2, PT, R0.reuse, 0xf9, !P3 ;  /* 0x000000f90000780c */ /* 0x040fe40005f41670 */
[----:B------:R-:W-:Y:S01]  /*234f0*/  ISETP.LT.OR P3, PT, R0, 0xfa, !P3 ;  /* 0x000000fa0000780c */ /* 0x000fe20005f61670 */
[----:B--2---:R-:W-:Y:S01]  /*23500*/  FMUL R0, R37, UR20 ;  /* 0x0000001425007c20 */ /* 0x004fe20008400000 */
[----:B---3--:R-:W-:Y:S01]  /*23510*/  FMUL R2, R36, UR20 ;  /* 0x0000001424027c20 */ /* 0x008fe20008400000 */
[----:B----4-:R-:W-:-:S03]  /*23520*/  FMUL R3, R35, UR20 ;  /* 0x0000001423037c20 */ /* 0x010fc60008400000 */
[----:B0-----:R-:W-:Y:S02]  /*23530*/  F2FP.SATFINITE.E5M2.F32.PACK_AB_MERGE_C R7, RZ, R0, RZ ;  /* 0x00000000ff07723e */ /* 0x001fe400048060ff */
[----:B-1----:R-:W-:Y:S02]  /*23540*/  F2FP.SATFINITE.E5M2.F32.PACK_AB_MERGE_C R11, RZ, R2, RZ ;  /* 0x00000002ff0b723e */ /* 0x002fe400048060ff */
[----:B------:R-:W-:Y:S01]  /*23550*/  F2FP.SATFINITE.E5M2.F32.PACK_AB_MERGE_C R3, RZ, R3, RZ ;  /* 0x00000003ff03723e */ /* 0x000fe200048060ff */
[----:B-----5:R-:W-:Y:S01]  /*23560*/  FMUL R4, R33, UR20 ;  /* 0x0000001421047c20 */ /* 0x020fe20008400000 */
[----:B------:R-:W-:-:S04]  /*23570*/  FMUL R5, R32, UR20 ;  /* 0x0000001420057c20 */ /* 0x000fc80008400000 */
[----:B------:R-:W-:Y:S01]  /*23580*/  F2FP.SATFINITE.E5M2.F32.PACK_AB_MERGE_C R9, RZ, R4, RZ ;  /* 0x00000004ff09723e */ /* 0x000fe200048060ff */
[----:B------:R0:W-:Y:S01]  /*23590*/  @!P5 STG.E.U8 desc[UR14][R28.64+0xf1], R7 ;  /* 0x0000f1071c00d986 */ /* 0x0001e2000c10110e */
[----:B------:R-:W-:-:S03]  /*235a0*/  F2FP.SATFINITE.E5M2.F32.PACK_AB_MERGE_C R5, RZ, R5, RZ ;  /* 0x00000005ff05723e */ /* 0x000fc600048060ff */
[----:B------:R0:W-:Y:S04]  /*235b0*/  @!P1 STG.E.U8 desc[UR14][R30.64+0xf8], R11 ;  /* 0x0000f80b1e009986 */ /* 0x0001e8000c10110e */
[----:B------:R0:W-:Y:S04]  /*235c0*/  @!P6 STG.E.U8 desc[UR14][R30.64+0xf9], R3 ;  /* 0x0000f9031e00e986 */ /* 0x0001e8000c10110e */
[----:B------:R0:W-:Y:S04]  /*235d0*/  @!P2 STG.E.U8 desc[UR14][R28.64+0xf8], R9 ;  /* 0x0000f8091c00a986 */ /* 0x0001e8000c10110e */
[----:B------:R0:W-:Y:S02]  /*235e0*/  @!P3 STG.E.U8 desc[UR14][R28.64+0xf9], R5 ;  /* 0x0000f9051c00b986 */ /* 0x0001e4000c10110e */
.L_x_551:
[----:B------:R-:W-:Y:S05]  /*235f0*/  BSYNC B0 ;  /* 0x0000000000007941 */ /* 0x000fea0003800000 */
.L_x_37:
[----:B0-2---:R-:W2:Y:S04]  /*23600*/  LDL.LU R3, [R1+0x458] ;  /* 0x0004580001037983 */ /* 0x005ea80000300800 */
[----:B------:R-:W2:Y:S01]  /*23610*/  LDL.LU R2, [R1+0x45c] ;  /* 0x00045c0001027983 */ /* 0x000ea20000300800 */
[----:B------:R-:W-:Y:S01]  /*23620*/  ULDC UR6, c[0x0][0xc] ;  /* 0x0000030000067ab9 */ /* 0x000fe20000000800 */
[----:B------:R-:W-:Y:S01]  /*23630*/  ULDC UR7, c[0x0][0x10] ;  /* 0x0000040000077ab9 */ /* 0x000fe20000000800 */
[----:B---34-:R-:W2:Y:S01]  /*23640*/  LDC R5, c[0x0][0x14] ;  /* 0x00000500ff057b82 */ /* 0x018ea20000000800 */
[----:B------:R-:W-:Y:S01]  /*23650*/  UIMAD.WIDE.U32 UR6, UR6, UR7, URZ ;  /* 0x00000007060672a5 */ /* 0x000fe2000f8e003f */
[----:B-----5:R-:W-:Y:S01]  /*23660*/  PRMT R0, RZ, 0x7610, R0 ;  /* 0x00007610ff007816 */ /* 0x020fe20000000000 */
[----:B------:R-:W-:-:S04]  /*23670*/  UMOV UR10, 0xffffffff ;  /* 0xffffffff000a7882 */ /* 0x000fc80000000000 */
[----:B--2---:R-:W-:-:S04]  /*23680*/  IMAD.WIDE.U32 R2, R5, UR6, R2 ;  /* 0x0000000605027c25 */ /* 0x004fc8000f8e0002 */
[----:B------:R-:W-:Y:S01]  /*23690*/  IMAD R5, R5, UR7, RZ ;  /* 0x0000000705057c24 */ /* 0x000fe2000f8e02ff */
[----:B------:R-:W-:Y:S01]  /*236a0*/  ULDC.64 UR6, c[0x0][0x650] ;  /* 0x0001940000067ab9 */ /* 0x000fe20000000a00 */
[----:B------:R-:W-:Y:S01]  /*236b0*/  IMAD.MOV.U32 R11, RZ, RZ, R2 ;  /* 0x000000ffff0b7224 */ /* 0x000fe200078e0002 */
[----:B------:R-:W-:Y:S01]  /*236c0*/  ISETP.GE.U32.AND P1, PT, R2, UR6, PT ;  /* 0x0000000602007c0c */ /* 0x000fe2000bf26070 */
[----:B------:R-:W-:Y:S02]  /*236d0*/  IMAD.IADD R13, R3, 0x1, R5 ;  /* 0x00000001030d7824 */ /* 0x000fe400078e0205 */
[----:B------:R-:W-:-:S03]  /*236e0*/  IMAD.MOV.U32 R2, RZ, RZ, -0x1 ;  /* 0xffffffffff027424 */ /* 0x000fc600078e00ff */
[----:B------:R0:W-:Y:S01]  /*236f0*/  STL [R1+0x458], R13 ;  /* 0x0004580d01007387 */ /* 0x0001e20000100800 */
[----:B------:R-:W-:-:S03]  /*23700*/  ISETP.GE.U32.AND.EX P1, PT, R13, UR7, PT, P1 ;  /* 0x000000070d007c0c */ /* 0x000fc6000bf26110 */
[----:B------:R0:W-:Y:S04]  /*23710*/  STL [R1+0x45c], R11 ;  /* 0x00045c0b01007387 */ /* 0x0001e80000100800 */
[----:B------:R0:W-:Y:S06]  /*23720*/  STL [R1+0x460], R2 ;  /* 0x0004600201007387 */ /* 0x0001ec0000100800 */
[----:B------:R-:W-:Y:S05]  /*23730*/  @P1 BRA `(.L_x_552) ;  /* 0x0000000400741947 */ /* 0x000fea0003800000 */
[----:B------:R-:W2:Y:S01]  /*23740*/  S2R R8, SR_CTAID.X ;  /* 0x0000000000087919 */ /* 0x000ea20000002500 */
[----:B------:R-:W-:Y:S01]  /*23750*/  ULDC.64 UR18, c[0x0][0x628] ;  /* 0x00018a0000127ab9 */ /* 0x000fe20000000a00 */
[----:B------:R-:W3:Y:S01]  /*23760*/  LDC R9, c[0x0][0x144] ;  /* 0x00005100ff097b82 */ /* 0x000ee20000000800 */
[----:B------:R-:W-:Y:S01]  /*23770*/  ULDC UR6, c[0x0][0x150] ;  /* 0x0000540000067ab9 */ /* 0x000fe20000000800 */
[----:B------:R-:W4:Y:S01]  /*23780*/  S2R R12, SR_CTAID.Y ;  /* 0x00000000000c7919 */ /* 0x000f220000002600 */
[----:B------:R-:W-:Y:S01]  /*23790*/  ISETP.NE.U32.AND P1, PT, RZ, UR18, PT ;  /* 0x00000012ff007c0c */ /* 0x000fe2000bf25070 */
[----:B------:R-:W-:Y:S01]  /*237a0*/  ULDC UR23, c[0x0][0x630] ;  /* 0x00018c0000177ab9 */ /* 0x000fe20000000800 */
[----:B------:R-:W-:Y:S02]  /*237b0*/  R2UR UR16, R11 ;  /* 0x000000000b1072ca */ /* 0x000fe400000e0000 */
[----:B------:R-:W-:Y:S01]  /*237c0*/  ISETP.NE.AND.EX P1, PT, RZ, UR19, PT, P1 ;  /* 0x00000013ff007c0c */ /* 0x000fe2000bf25310 */
[----:B------:R-:W0:Y:S01]  /*237d0*/  LDC.64 R6, c[0x0][0x620] ;  /* 0x00018800ff067b82 */ /* 0x000e220000000a00 */
[----:B------:R-:W-:-:S02]  /*237e0*/  R2UR UR17, R13 ;  /* 0x000000000d1172ca */ /* 0x000fc400000e0000 */
[----:B--2---:R-:W-:-:S05]  /*237f0*/  I2FP.F32.U32 R0, R8 ;  /* 0x0000000800007245 */ /* 0x004fca0000201000 */
[----:B------:R-:W-:-:S06]  /*23800*/  FMUL R0, R0, UR6 ;  /* 0x0000000600007c20 */ /* 0x000fcc0008400000 */
[----:B------:R-:W2:Y:S01]  /*23810*/  F2I.U32.TRUNC.NTZ R0, R0 ;  /* 0x0000000000007305 */ /* 0x000ea2000020f000 */
[----:B----4-:R-:W-:Y:S05]  /*23820*/  @!P1 BRA `(.L_x_553) ;  /* 0x0000000000309947 */ /* 0x010fea0003800000 */
        /* <DEDUP_REMOVED lines=12> */
.L_x_553:
[----:B------:R-:W-:Y:S01]  /*238f0*/  USHF.R.U64 UR10, UR16, UR23, UR17 ;  /* 0x00000017100a7299 */ /* 0x000fe20008001211 */
[----:B------:R-:W4:Y:S01]  /*23900*/  LDC.64 R20, c[0x0][0x640] ;  /* 0x00019000ff147b82 */ /* 0x000f220000000a00 */
[----:B------:R-:W-:Y:S01]  /*23910*/  USHF.R.U32.HI UR6, URZ, UR23, UR17 ;  /* 0x000000173f067299 */ /* 0x000fe20008011611 */
[----:B--2---:R-:W-:Y:S02]  /*23920*/  IMAD.MOV R10, RZ, RZ, -R0 ;  /* 0x000000ffff0a7224 */ /* 0x004fe400078e0a00 */
[----:B0-----:R-:W-:Y:S01]  /*23930*/  IMAD.MOV.U32 R2, RZ, RZ, R11 ;  /* 0x000000ffff027224 */ /* 0x001fe200078e000b */
[----:B------:R-:W-:Y:S01]  /*23940*/  IADD3 R5, P1, RZ, -UR10, RZ ;  /* 0x8000000aff057c10 */ /* 0x000fe2000ff3e0ff */
[----:B---3--:R-:W-:Y:S02]  /*23950*/  IMAD R17, R9, R10, R8 ;  /* 0x0000000a09117224 */ /* 0x008fe400078e0208 */
[----:B------:R-:W0:Y:S02]  /*23960*/  LDC R4, c[0x0][0x618] ;  /* 0x00018600ff047b82 */ /* 0x000e240000000800 */
[----:B------:R-:W-:Y:S01]  /*23970*/  IMAD.X R3, RZ, RZ, ~UR6, P1 ;  /* 0x80000006ff037e24 */ /* 0x000fe200088e06ff */
[----:B------:R-:W-:-:S03]  /*23980*/  ULDC UR6, c[0x0][0x154] ;  /* 0x0000550000067ab9 */ /* 0x000fc60000000800 */
[-C--:B------:R-:W-:Y:S02]  /*23990*/  IMAD R0, R3, R6.reuse, RZ ;  /* 0x0000000603007224 */ /* 0x080fe400078e02ff */
[----:B------:R-:W2:Y:S01]  /*239a0*/  LDC R14, c[0x0][0x608] ;  /* 0x00018200ff0e7b82 */ /* 0x000ea20000000800 */
[----:B------:R-:W-:Y:S02]  /*239b0*/  IMAD.MOV.U32 R3, RZ, RZ, R13 ;  /* 0x000000ffff037224 */ /* 0x000fe400078e000d */
[----:B------:R-:W-:-:S05]  /*239c0*/  IMAD.WIDE.U32 R2, R5, R6, R2 ;  /* 0x0000000605027225 */ /* 0x000fca00078e0002 */
[----:B------:R-:W3:Y:S01]  /*239d0*/  LDC R18, c[0x0][0x658] ;  /* 0x00019600ff127b82 */ /* 0x000ee20000000800 */
[----:B------:R-:W-:Y:S01]  /*239e0*/  IMAD R5, R5, R7, R0 ;  /* 0x0000000705057224 */ /* 0x000fe200078e0200 */
[----:B------:R-:W-:Y:S01]  /*239f0*/  I2FP.F32.U32 R0, R12 ;  /* 0x0000000c00007245 */ /* 0x000fe20000201000 */
[----:B------:R-:W-:Y:S01]  /*23a00*/  IMAD.MOV.U32 R7, RZ, RZ, 0x1 ;  /* 0x00000001ff077424 */ /* 0x000fe200078e00ff */
[----:B----4-:R-:W-:Y:S01]  /*23a10*/  ISETP.NE.U32.AND P1, PT, R20, RZ, PT ;  /* 0x000000ff1400720c */ /* 0x010fe20003f25070 */
[----:B------:R-:W-:Y:S02]  /*23a20*/  IMAD.IADD R3, R3, 0x1, R5 ;  /* 0x0000000103037824 */ /* 0x000fe400078e0205 */
[----:B------:R-:W-:Y:S01]  /*23a30*/  FMUL R0, R0, UR6 ;  /* 0x0000000600007c20 */ /* 0x000fe20008400000 */
[----:B------:R-:W4:Y:S01]  /*23a40*/  LDC R15, c[0x0][0x148] ;  /* 0x00005200ff0f7b82 */ /* 0x000f220000000800 */
[----:B------:R-:W-:Y:S01]  /*23a50*/  ISETP.NE.AND.EX P1, PT, R21, RZ, PT, P1 ;  /* 0x000000ff1500720c */ /* 0x000fe20003f25310 */
[----:B------:R-:W-:Y:S01]  /*23a60*/  IMAD.MOV.U32 R5, RZ, RZ, -0x1 ;  /* 0xffffffffff057424 */ /* 0x000fe200078e00ff */
[-CC-:B0-----:R-:W-:Y:S01]  /*23a70*/  SHF.R.U64 R10, R2, R4.reuse, R3.reuse ;  /* 0x00000004020a7219 */ /* 0x181fe20000001203 */
[----:B------:R0:W0:Y:S01]  /*23a80*/  F2I.U32.TRUNC.NTZ R13, R0 ;  /* 0x00000000000d7305 */ /* 0x000022000020f000 */
[----:B------:R-:W-:-:S03]  /*23a90*/  SHF.R.U32.HI R3, RZ, R4, R3 ;  /* 0x00000004ff037219 */ /* 0x000fc60000011603 */
[----:B------:R-:W0:Y:S01]  /*23aa0*/  LDC R16, c[0x0][0x600] ;  /* 0x00018000ff107b82 */ /* 0x000e220000000800 */
[-CC-:B--2---:R-:W-:Y:S02]  /*23ab0*/  SHF.R.U64 R8, R10, R14.reuse, R3.reuse ;  /* 0x0000000e0a087219 */ /* 0x184fe40000001203 */
[----:B------:R-:W-:-:S05]  /*23ac0*/  SHF.R.U32.HI R3, RZ, R14, R3 ;  /* 0x0000000eff037219 */ /* 0x000fca0000011603 */
[----:B------:R-:W2:Y:S01]  /*23ad0*/  LDC R22, c[0x0][0x648] ;  /* 0x00019200ff167b82 */ /* 0x000ea20000000800 */
[-CC-:B---3--:R-:W-:Y:S02]  /*23ae0*/  SHF.R.U64 R11, R8, R18.reuse, R3.reuse ;  /* 0x00000012080b7219 */ /* 0x188fe40000001203 */
[-C--:B------:R-:W-:Y:S02]  /*23af0*/  SHF.L.U32 R5, R5, R18.reuse, RZ ;  /* 0x0000001205057219 */ /* 0x080fe400000006ff */
[-C--:B------:R-:W-:Y:S01]  /*23b00*/  SHF.R.U32.HI R3, RZ, R18.reuse, R3 ;  /* 0x00000012ff037219 */ /* 0x080fe20000011603 */
[----:B------:R-:W-:Y:S01]  /*23b10*/  IMAD.MOV.U32 R2, RZ, RZ, R11 ;  /* 0x000000ffff027224 */ /* 0x000fe200078e000b */
[----:B------:R-:W-:Y:S01]  /*23b20*/  SHF.L.U32 R40, R7, R18, RZ ;  /* 0x0000001207287219 */ /* 0x000fe200000006ff */
[----:B------:R-:W3:Y:S01]  /*23b30*/  LDC R23, c[0x0][0x638] ;  /* 0x00018e00ff177b82 */ /* 0x000ee20000000800 */
[----:B------:R-:W-:-:S07]  /*23b40*/  LOP3.LUT R19, RZ, R5, RZ, 0x33, !PT ;  /* 0x00000005ff137212 */ /* 0x000fce00078e33ff */
[----:B------:R-:W0:Y:S01]  /*23b50*/  LDC R24, c[0x0][0x610] ;  /* 0x00018400ff187b82 */ /* 0x000e220000000800 */
[----:B------:R-:W-:Y:S05]  /*23b60*/  @!P1 BRA `(.L_x_554) ;  /* 0x0000000000289947 */ /* 0x000fea0003800000 */
[----:B0-----:R-:W0:Y:S02]  /*23b70*/  LDC R0, c[0x0][0x64c] ;  /* 0x00019300ff007b82 */ /* 0x001e240000000800 */
[----:B0-----:R-:W-:-:S05]  /*23b80*/  IADD3 R7, P1, R11, R0, RZ ;  /* 0x000000000b077210 */ /* 0x001fca0007f3e0ff */
        /* <DEDUP_REMOVED lines=8> */
.L_x_554:
[----:B0-2---:R-:W-:Y:S01]  /*23c10*/  SHF.R.U64 R0, R2, R22, R3 ;  /* 0x0000001602007219 */ /* 0x005fe20000001203 */
[----:B------:R-:W-:Y:S01]  /*23c20*/  VIADD R5, R16, 0xffffffff ;  /* 0xffffffff10057836 */ /* 0x000fe20000000000 */
[----:B------:R-:W-:Y:S01]  /*23c30*/  LOP3.LUT R3, R8, R19, RZ, 0xc0, !PT ;  /* 0x0000001308037212 */ /* 0x000fe200078ec0ff */
[----:B------:R-:W-:Y:S02]  /*23c40*/  IMAD.MOV R13, RZ, RZ, -R13 ;  /* 0x000000ffff0d7224 */ /* 0x000fe400078e0a0d */
[----:B------:R-:W-:Y:S02]  /*23c50*/  IMAD.MOV R2, RZ, RZ, -R0 ;  /* 0x000000ffff027224 */ /* 0x000fe400078e0a00 */
[----:B------:R-:W-:Y:S01]  /*23c60*/  IMAD R40, R40, R0, R3 ;  /* 0x0000000028287224 */ /* 0x000fe200078e0203 */
[----:B------:R-:W-:Y:S01]  /*23c70*/  LOP3.LUT R3, R10, R5, RZ, 0xc0, !PT ;  /* 0x000000050a037212 */ /* 0x000fe200078ec0ff */
[----:B----4-:R-:W-:Y:S02]  /*23c80*/  @P4 IMAD R17, R15, R13, R12 ;  /* 0x0000000d0f114224 */ /* 0x010fe400078e020c */
[----:B---3--:R-:W-:-:S02]  /*23c90*/  IMAD R0, R2, R23, R11 ;  /* 0x0000001702007224 */ /* 0x008fc400078e020b */
[----:B------:R-:W-:Y:S02]  /*23ca0*/  IMAD.MOV.U32 R2, RZ, RZ, 0x1 ;  /* 0x00000001ff027424 */ /* 0x000fe400078e00ff */
[----:B------:R-:W-:Y:S02]  /*23cb0*/  IMAD R40, R40, R24, R17 ;  /* 0x0000001828287224 */ /* 0x000fe400078e0211 */
[----:B------:R-:W-:Y:S01]  /*23cc0*/  IMAD R3, R0, R16, R3 ;  /* 0x0000001000037224 */ /* 0x000fe200078e0203 */
[----:B------:R-:W-:-:S04]  /*23cd0*/  PRMT R0, R2, 0x7610, R0 ;  /* 0x0000761002007816 */ /* 0x000fc80000000000 */
[----:B------:R-:W-:Y:S02]  /*23ce0*/  SEL R2, R3, R40, !P4 ;  /* 0x0000002803027207 */ /* 0x000fe40006000000 */
[----:B------:R-:W-:-:S03]  /*23cf0*/  SEL R40, R40, R3, !P4 ;  /* 0x0000000328287207 */ /* 0x000fc60006000000 */
[----:B------:R2:W-:Y:S04]  /*23d00*/  STL [R1+0x460], R2 ;  /* 0x0004600201007387 */ /* 0x0005e80000100800 */
.L_x_552:
[----:B------:R3:W-:Y:S01]  /*23d10*/  STL [R1+0x464], R40 ;  /* 0x0004642801007387 */ /* 0x0007e20000100800 */
[----:B------:R-:W-:-:S13]  /*23d20*/  LOP3.LUT P1, RZ, R0, 0xff, RZ, 0xc0, !PT ;  /* 0x000000ff00ff7812 */ /* 0x000fda000782c0ff */
[----:B---3--:R-:W-:Y:S05]  /*23d30*/  @P1 BRA `(.L_x_555) ;  /* 0xfffffdd400641947 */ /* 0x008fea000383ffff */
[----:B------:R-:W-:Y:S05]  /*23d40*/  EXIT ;  /* 0x000000000000794d */ /* 0x000fea0003800000 */
.L_x_7:
[----:B------:R-:W2:Y:S01]  /*23d50*/  LDL R20, [R1+0x45c] ;  /* 0x00045c0001147983 */ /* 0x000ea20000100800 */
[----:B0-----:R-:W-:-:S03]  /*23d60*/  ULDC.64 UR4, c[0x0][0x650] ;  /* 0x0001940000047ab9 */ /* 0x001fc60000000a00 */
[----:B------:R-:W3:Y:S01]  /*23d70*/  LDL R163, [R1+0x458] ;  /* 0x0004580001a37983 */ /* 0x000ee20000100800 */
[----:B------:R-:W-:Y:S01]  /*23d80*/  PRMT R0, RZ, 0x7610, R0 ;  /* 0x00007610ff007816 */ /* 0x000fe20000000000 */
[----:B------:R-:W-:Y:S02]  /*23d90*/  IMAD.MOV.U32 R12, RZ, RZ, -0x1 ;  /* 0xffffffffff0c7424 */ /* 0x000fe400078e00ff */
[----:B------:R-:W-:Y:S02]  /*23da0*/  IMAD.MOV.U32 R4, RZ, RZ, -0x1 ;  /* 0xffffffffff047424 */ /* 0x000fe400078e00ff */
[----:B------:R-:W-:Y:S01]  /*23db0*/  IMAD.MOV.U32 R11, RZ, RZ, -0x1 ;  /* 0xffffffffff0b7424 */ /* 0x000fe200078e00ff */
[----:B--2---:R-:W-:-:S04]  /*23dc0*/  ISETP.GE.U32.AND P0, PT, R20, UR4, PT ;  /* 0x0000000414007c0c */ /* 0x004fc8000bf06070 */
[----:B---3--:R-:W-:-:S13]  /*23dd0*/  ISETP.GE.U32.AND.EX P0, PT, R163, UR5, PT, P0 ;  /* 0x00000005a3007c0c */ /* 0x008fda000bf06100 */
[----:B------:R-:W-:Y:S05]  /*23de0*/  @P0 BRA `(.L_x_556) ;  /* 0x0000000400300947 */ /* 0x000fea0003800000 */
[----:B------:R-:W0:Y:S01]  /*23df0*/  LDC.64 R16, c[0x0][0x628] ;  /* 0x00018a00ff107b82 */ /* 0x000e220000000a00 */
[----:B-1----:R-:W-:Y:S02]  /*23e00*/  IMAD.MOV.U32 R8, RZ, RZ, R20 ;  /* 0x000000ffff087224 */ /* 0x002fe400078e0014 */
[----:B------:R-:W-:-:S05]  /*23e10*/  IMAD.MOV.U32 R9, RZ, RZ, R163 ;  /* 0x000000ffff097224 */ /* 0x000fca00078e00a3 */
[----:B------:R-:W1:Y:S08]  /*23e20*/  LDC R12, c[0x0][0x630] ;  /* 0x00018c00ff0c7b82 */ /* 0x000e700000000800 */
[----:B------:R-:W2:Y:S01]  /*23e30*/  LDC.64 R18, c[0x0][0x620] ;  /* 0x00018800ff127b82 */ /* 0x000ea20000000a00 */
[----:B0-----:R-:W-:-:S04]  /*23e40*/  ISETP.NE.U32.AND P0, PT, R16, RZ, PT ;  /* 0x000000ff1000720c */ /* 0x001fc80003f05070 */
[----:B------:R-:W-:-:S13]  /*23e50*/  ISETP.NE.AND.EX P0, PT, R17, RZ, PT, P0 ;  /* 0x000000ff1100720c */ /* 0x000fda0003f05300 */
[----:B-12---:R-:W-:Y:S05]  /*23e60*/  @!P0 BRA `(.L_x_557) ;  /* 0x0000000000288947 */ /* 0x006fea0003800000 */
[----:B------:R-:W0:Y:S02]  /*23e70*/  LDC R0, c[0x0][0x634] ;  /* 0x00018d00ff007b82 */ /* 0x000e240000000800 */
        /* <DEDUP_REMOVED lines=9> */
.L_x_557:
[----:B------:R-:W0:Y:S01]  /*23f10*/  LDC.64 R22, c[0x0][0x640] ;  /* 0x00019000ff167b82 */ /* 0x000e220000000a00 */
[-CC-:B------:R-:W-:Y:S01]  /*23f20*/  SHF.R.U64 R15, R8, R12.reuse, R9.reuse ;  /* 0x0000000c080f7219 */ /* 0x180fe20000001209 */
[----:B------:R-:W-:Y:S01]  /*23f30*/  IMAD.MOV.U32 R4, RZ, RZ, R20 ;  /* 0x000000ffff047224 */ /* 0x000fe200078e0014 */
[----:B------:R-:W-:Y:S01]  /*23f40*/  SHF.R.U32.HI R0, RZ, R12, R9 ;  /* 0x0000000cff007219 */ /* 0x000fe20000011609 */
[----:B------:R-:W-:Y:S01]  /*23f50*/  IMAD.MOV.U32 R24, RZ, RZ, 0x1 ;  /* 0x00000001ff187424 */ /* 0x000fe200078e00ff */
[----:B------:R-:W-:-:S03]  /*23f60*/  IADD3 R7, P0, RZ, -R15, RZ ;  /* 0x8000000fff077210 */ /* 0x000fc60007f1e0ff */
[----:B------:R-:W1:Y:S02]  /*23f70*/  LDC R6, c[0x0][0x618] ;  /* 0x00018600ff067b82 */ /* 0x000e640000000800 */
[----:B------:R-:W-:-:S04]  /*23f80*/  IMAD.X R5, RZ, RZ, ~R0, P0 ;  /* 0x000000ffff057224 */ /* 0x000fc800000e0e00 */
[-C--:B------:R-:W-:Y:S02]  /*23f90*/  IMAD R0, R5, R18.reuse, RZ ;  /* 0x0000001205007224 */ /* 0x080fe400078e02ff */
[----:B------:R-:W2:Y:S01]  /*23fa0*/  LDC R8, c[0x0][0x608] ;  /* 0x00018200ff087b82 */ /* 0x000ea20000000800 */
[----:B------:R-:W-:Y:S02]  /*23fb0*/  IMAD.MOV.U32 R5, RZ, RZ, R163 ;  /* 0x000000ffff057224 */ /* 0x000fe400078e00a3 */
[----:B------:R-:W-:-:S05]  /*23fc0*/  IMAD.WIDE.U32 R4, R7, R18, R4 ;  /* 0x0000001207047225 */ /* 0x000fca00078e0004 */
[----:B------:R-:W3:Y:S01]  /*23fd0*/  LDC R21, c[0x0][0x658] ;  /* 0x00019600ff157b82 */ /* 0x000ee20000000800 */
[----:B------:R-:W-:Y:S01]  /*23fe0*/  IMAD R7, R7, R19, R0 ;  /* 0x0000001307077224 */ /* 0x000fe200078e0200 */
[----:B0-----:R-:W-:-:S03]  /*23ff0*/  ISETP.NE.U32.AND P0, PT, R22, RZ, PT ;  /* 0x000000ff1600720c */ /* 0x001fc60003f05070 */
[----:B------:R-:W-:Y:S01]  /*24000*/  IMAD.IADD R5, R5, 0x1, R7 ;  /* 0x0000000105057824 */ /* 0x000fe200078e0207 */
[----:B------:R-:W-:Y:S02]  /*24010*/  ISETP.NE.AND.EX P0, PT, R23, RZ, PT, P0 ;  /* 0x000000ff1700720c */ /* 0x000fe40003f05300 */
[----:B------:R-:W0:Y:S02]  /*24020*/  LDC R16, c[0x0][0x600] ;  /* 0x00018000ff107b82 */ /* 0x000e240000000800 */
[-CC-:B-1----:R-:W-:Y:S01]  /*24030*/  SHF.R.U64 R12, R4, R6.reuse, R5.reuse ;  /* 0x00000006040c7219 */ /* 0x182fe20000001205 */
[----:B------:R-:W-:Y:S01]  /*24040*/  IMAD.MOV.U32 R4, RZ, RZ, -0x1 ;  /* 0xffffffffff047424 */ /* 0x000fe200078e00ff */
[----:B------:R-:W-:-:S04]  /*24050*/  SHF.R.U32.HI R5, RZ, R6, R5 ;  /* 0x00000006ff057219 */ /* 0x000fc80000011605 */
[----:B------:R-:W1:Y:S01]  /*24060*/  LDC R18, c[0x0][0x648] ;  /* 0x00019200ff127b82 */ /* 0x000e620000000800 */
[-CC-:B--2---:R-:W-:Y:S02]  /*24070*/  SHF.R.U64 R17, R12, R8.reuse, R5.reuse ;  /* 0x000000080c117219 */ /* 0x184fe40000001205 */
[----:B------:R-:W-:-:S05]  /*24080*/  SHF.R.U32.HI R0, RZ, R8, R5 ;  /* 0x00000008ff007219 */ /* 0x000fca0000011605 */
[----:B------:R-:W2:Y:S01]  /*24090*/  LDC R20, c[0x0][0x638] ;  /* 0x00018e00ff147b82 */ /* 0x000ea20000000800 */
[-C--:B---3--:R-:W-:Y:S02]  /*240a0*/  SHF.L.U32 R4, R4, R21.reuse, RZ ;  /* 0x0000001504047219 */ /* 0x088fe400000006ff */
[-CC-:B------:R-:W-:Y:S02]  /*240b0*/  SHF.R.U64 R19, R17, R21.reuse, R0.reuse ;  /* 0x0000001511137219 */ /* 0x180fe40000001200 */
[----:B------:R-:W-:Y:S02]  /*240c0*/  LOP3.LUT R26, RZ, R4, RZ, 0x33, !PT ;  /* 0x00000004ff1a7212 */ /* 0x000fe400078e33ff */
[----:B------:R-:W-:Y:S01]  /*240d0*/  SHF.R.U32.HI R5, RZ, R21, R0 ;  /* 0x00000015ff057219 */ /* 0x000fe20000011600 */
[----:B------:R-:W3:Y:S01]  /*240e0*/  LDC R25, c[0x0][0x610] ;  /* 0x00018400ff197b82 */ /* 0x000ee20000000800 */
[----:B------:R-:W-:Y:S01]  /*240f0*/  IMAD.MOV.U32 R4, RZ, RZ, R19 ;  /* 0x000000ffff047224 */ /* 0x000fe200078e0013 */
[----:B------:R-:W-:Y:S06]  /*24100*/  @!P0 BRA `(.L_x_558) ;  /* 0x0000000000288947 */ /* 0x000fec0003800000 */
        /* <DEDUP_REMOVED lines=10> */
.L_x_558:
[----:B-1----:R-:W-:Y:S01]  /*241b0*/  SHF.R.U64 R3, R4, R18, R5 ;  /* 0x0000001204037219 */ /* 0x002fe20000001205 */
[----:B0-----:R-:W-:Y:S01]  /*241c0*/  VIADD R5, R16, 0xffffffff ;  /* 0xffffffff10057836 */ /* 0x001fe20000000000 */
[----:B------:R-:W-:Y:S01]  /*241d0*/  SHF.L.U32 R24, R24, R21, RZ ;  /* 0x0000001518187219 */ /* 0x000fe200000006ff */
[----:B------:R-:W-:Y:S01]  /*241e0*/  @P4 IMAD R10, R13, R14, R2 ;  /* 0x0000000e0d0a4224 */ /* 0x000fe200078e0202 */
[----:B------:R-:W-:Y:S01]  /*241f0*/  LOP3.LUT R0, R17, R26, RZ, 0xc0, !PT ;  /* 0x0000001a11007212 */ /* 0x000fe200078ec0ff */
[----:B------:R-:W-:Y:S01]  /*24200*/  IMAD.MOV R4, RZ, RZ, -R3 ;  /* 0x000000ffff047224 */ /* 0x000fe200078e0a03 */
[----:B------:R-:W-:Y:S01]  /*24210*/  LOP3.LUT R5, R12, R5, RZ, 0xc0, !PT ;  /* 0x000000050c057212 */ /* 0x000fe200078ec0ff */
[----:B------:R-:W-:Y:S02]  /*24220*/  IMAD.MOV.U32 R2, RZ, RZ, 0x1 ;  /* 0x00000001ff027424 */ /* 0x000fe400078e00ff */
[----:B------:R-:W-:Y:S02]  /*24230*/  IMAD R3, R24, R3, R0 ;  /* 0x0000000318037224 */ /* 0x000fe400078e0200 */
[----:B--2---:R-:W-:-:S02]  /*24240*/  IMAD R0, R4, R20, R19 ;  /* 0x0000001404007224 */ /* 0x004fc400078e0213 */
[----:B---3--:R-:W-:Y:S02]  /*24250*/  IMAD R12, R3, R25, R10 ;  /* 0x00000019030c7224 */ /* 0x008fe400078e020a */
[----:B------:R-:W-:Y:S01]  /*24260*/  IMAD R3, R0, R16, R5 ;  /* 0x0000001000037224 */ /* 0x000fe200078e0205 */
[----:B------:R-:W-:Y:S01]  /*24270*/  PRMT R0, R2, 0x7610, R0 ;  /* 0x0000761002007816 */ /* 0x000fe20000000000 */
[----:B------:R-:W-:-:S03]  /*24280*/  IMAD.MOV.U32 R11, RZ, RZ, R15 ;  /* 0x000000ffff0b7224 */ /* 0x000fc600078e000f */
[----:B------:R-:W-:Y:S02]  /*24290*/  SEL R4, R3, R12, !P4 ;  /* 0x0000000c03047207 */ /* 0x000fe40006000000 */
[----:B------:R-:W-:-:S07]  /*242a0*/  SEL R12, R12, R3, !P4 ;  /* 0x000000030c0c7207 */ /* 0x000fce0006000000 */
.L_x_556:
[----:B------:R-:W-:-:S08]  /*242b0*/  NOP ;  /* 0x0000000000007918 */ /* 0x000fd00000000000 */
[----:B-1----:R-:W0:-:S00]  /*242c0*/  USETMAXREG.DEALLOC.CTAPOOL 0x18 ;  /* 0x00000018000079c8 */ /* 0x002e0000080e0500 */
[----:B------:R-:W-:-:S13]  /*242d0*/  ISETP.NE.AND P0, PT, RZ, UR8, PT ;  /* 0x00000008ff007c0c */ /* 0x000fda000bf05270 */
[----:B------:R-:W-:Y:S05]  /*242e0*/  @P0 EXIT ;  /* 0x000000000000094d */ /* 0x000fea0003800000 */
[----:B0-----:R-:W-:Y:S01]  /*242f0*/  LOP3.LUT P0, RZ, R0, 0xff, RZ, 0xc0, !PT ;  /* 0x000000ff00ff7812 */ /* 0x001fe2000780c0ff */
[----:B------:R-:W-:Y:S02]  /*24300*/  IMAD.MOV.U32 R0, RZ, RZ, 0x1 ;  /* 0x00000001ff007424 */ /* 0x000fe400078e00ff */
[----:B------:R-:W-:-:S10]  /*24310*/  IMAD.MOV.U32 R8, RZ, RZ, RZ ;  /* 0x000000ffff087224 */ /* 0x000fd400078e00ff */
[----:B------:R-:W-:Y:S05]  /*24320*/  @!P0 BRA `(.L_x_559) ;  /* 0x0000000c00588947 */ /* 0x000fea0003800000 */
[----:B------:R-:W0:Y:S01]  /*24330*/  LDC R0, c[0x0][0x28c] ;  /* 0x0000a300ff007b82 */ /* 0x000e220000000800 */
[----:B------:R-:W-:Y:S01]  /*24340*/  ULDC UR5, c[0x0][0x658] ;  /* 0x0001960000057ab9 */ /* 0x000fe20000000800 */
[----:B------:R-:W-:Y:S01]  /*24350*/  UMOV UR7, 0xffffffff ;  /* 0xffffffff00077882 */ /* 0x000fe20000000000 */
[----:B------:R-:W-:Y:S01]  /*24360*/  ULDC UR6, c[0x0][0xc] ;  /* 0x0000030000067ab9 */ /* 0x000fe20000000800 */
[----:B------:R-:W-:Y:S01]  /*24370*/  USHF.L.U32 UR9, UR7, UR5, URZ ;  /* 0x0000000507097299 */ /* 0x000fe2000800063f */
[----:B------:R-:W-:Y:S01]  /*24380*/  BSSY B0, `(.L_x_559) ;  /* 0x00000d0000007945 */ /* 0x000fe20003800000 */
[----:B------:R-:W-:Y:S01]  /*24390*/  UMOV UR8, 0x1 ;  /* 0x0000000100087882 */ /* 0x000fe20000000000 */
[----:B------:R-:W-:Y:S01]  /*243a0*/  ULDC UR7, c[0x0][0x10] ;  /* 0x0000040000077ab9 */ /* 0x000fe20000000800 */
[----:B------:R-:W1:Y:S01]  /*243b0*/  S2UR UR10, SR_CgaCtaId ;  /* 0x00000000000a79c3 */ /* 0x000e620000008800 */
[----:B------:R-:W-:Y:S01]  /*243c0*/  UIMAD.WIDE.U32 UR6, UR6, UR7, URZ ;  /* 0x00000007060672a5 */ /* 0x000fe2000f8e003f */
[----:B------:R-:W-:Y:S01]  /*243d0*/  IMAD.MOV.U32 R10, RZ, RZ, 0x1 ;  /* 0x00000001ff0a7424 */ /* 0x000fe200078e00ff */
[----:B------:R-:W-:Y:S01]  /*243e0*/  USHF.L.U32 UR5, UR8, UR5, URZ ;  /* 0x0000000508057299 */ /* 0x000fe2000800063f */
[----:B------:R-:W-:Y:S01]  /*243f0*/  IMAD.MOV.U32 R8, RZ, RZ, RZ ;  /* 0x000000ffff087224 */ /* 0x000fe200078e00ff */
[----:B------:R-:W-:Y:S01]  /*24400*/  ULDC UR4, c[0x0][0x600] ;  /* 0x0001800000047ab9 */ /* 0x000fe20000000800 */
[----:B------:R-:W-:Y:S01]  /*24410*/  ULDC UR8, c[0x0][0x14] ;  /* 0x0000050000087ab9 */ /* 0x000fe20000000800 */
[----:B------:R-:W-:-:S02]  /*24420*/  ULOP3.LUT UR21, UR13, 0x2, URZ, 0xfc, !UPT ;  /* 0x000000020d157892 */ /* 0x000fc4000f8efc3f */
[----:B------:R-:W-:Y:S02]  /*24430*/  UIMAD.WIDE.U32 UR22, UR6, UR8, URZ ;  /* 0x00000008061672a5 */ /* 0x000fe4000f8e003f */
[----:B------:R-:W-:Y:S02]  /*24440*/  UIMAD UR16, UR7, UR8, URZ ;  /* 0x00000008071072a4 */ /* 0x000fe4000f8e023f */
[----:B------:R-:W-:Y:S02]  /*24450*/  UIADD3 UR4, UR4, -0x1, URZ ;  /* 0xffffffff04047890 */ /* 0x000fe4000fffe03f */
[----:B------:R-:W-:Y:S01]  /*24460*/  ULOP3.LUT UR18, URZ, UR9, URZ, 0x33, !UPT ;  /* 0x000000093f127292 */ /* 0x000fe2000f8e333f */
[----:B0-----:R-:W-:Y:S01]  /*24470*/  VIADD R0, R0, 0x3f ;  /* 0x0000003f00007836 */ /* 0x001fe20000000000 */
[----:B------:R-:W-:Y:S01]  /*24480*/  UIADD3 UR16, UR23, UR16, URZ ;  /* 0x0000001017107290 */ /* 0x000fe2000fffe03f */
[----:B------:R-:W-:-:S03]  /*24490*/  ULDC.64 UR24, c[0x0][0x198] ;  /* 0x0000660000187ab9 */ /* 0x000fc60000000a00 */
[----:B------:R-:W-:Y:S01]  /*244a0*/  SHF.R.S32.HI R3, RZ, 0x1f, R0 ;  /* 0x0000001fff037819 */ /* 0x000fe20000011400 */
[----:B-1----:R-:W-:-:S03]  /*244b0*/  IMAD.U32 R7, RZ, RZ, UR10 ;  /* 0x0000000aff077e24 */ /* 0x002fc6000f8e00ff */
[----:B------:R-:W-:Y:S01]  /*244c0*/  LEA.HI R3, R3, R0, RZ, 0x6 ;  /* 0x0000000003037211 */ /* 0x000fe200078f30ff */
[----:B------:R-:W-:-:S03]  /*244d0*/  IMAD.MOV.U32 R0, RZ, RZ, 0x1 ;  /* 0x00000001ff007424 */ /* 0x000fc600078e00ff */
[----:B------:R-:W-:-:S05]  /*244e0*/  SHF.R.S32.HI R6, RZ, 0x6, R3 ;  /* 0x00000006ff067819 */ /* 0x000fca0000011403 */
[----:B------:R-:W-:-:S07]  /*244f0*/  VIADD R16, R6, 0x1 ;  /* 0x0000000106107836 */ /* 0x000fce0000000000 */
.L_x_570:
[----:B------:R-:W-:-:S03]  /*24500*/  UMOV UR6, 0xffffffff ;  /* 0xffffffff00067882 */ /* 0x000fc60000000000 */
[----:B------:R-:W-:Y:S05]  /*24510*/  BRA.DIV UR6, `(.L_x_560) ;  /* 0x0000001206447947 */ /* 0x000fea000b800000 */
[----:B------:R-:W-:-:S13]  /*24520*/  ELECT P0, URZ, PT ;  /* 0x00000000003f782f */ /* 0x000fda0003800000 */
.L_x_584:
[----:B------:R-:W0:Y:S01]  /*24530*/  LDC R2, c[0x0][0x28c] ;  /* 0x0000a300ff027b82 */ /* 0x000e220000000800 */
[----:B------:R-:W-:Y:S01]  /*24540*/  BSSY B1, `(.L_x_561) ;  /* 0x000003b000017945 */ /* 0x000fe20003800000 */
[----:B0-----:R-:W-:-:S13]  /*24550*/  ISETP.LT.OR P0, PT, R2, 0x1, !P0 ;  /* 0x000000010200780c */ /* 0x001fda0004701670 */
[----:B------:R-:W-:Y:S05]  /*24560*/  @P0 BRA `(.L_x_562) ;  /* 0x0000000000e00947 */ /* 0x000fea0003800000 */
[----:B------:R-:W-:Y:S02]  /*24570*/  IMAD R2, R12, 0x4, R7 ;  /* 0x000000040c027824 */ /* 0x000fe400078e0207 */
[----:B------:R-:W-:Y:S02]  /*24580*/  IMAD.SHL.U32 R4, R4, 0x100, RZ ;  /* 0x0000010004047824 */ /* 0x000fe400078e00ff */
[----:B------:R-:W-:Y:S02]  /*24590*/  IMAD.SHL.U32 R2, R2, 0x40, RZ ;  /* 0x0000004002027824 */ /* 0x000fe400078e00ff */
[----:B------:R-:W-:Y:S02]  /*245a0*/  IMAD.MOV.U32 R14, RZ, RZ, RZ ;  /* 0x000000ffff0e7224 */ /* 0x000fe400078e00ff */
[----:B------:R-:W-:Y:S02]  /*245b0*/  IMAD.MOV.U32 R3, RZ, RZ, R16 ;  /* 0x000000ffff037224 */ /* 0x000fe400078e0010 */
[----:B------:R-:W-:-:S02]  /*245c0*/  IMAD.MOV.U32 R5, RZ, RZ, R0 ;  /* 0x000000ffff057224 */ /* 0x000fc400078e0000 */
[----:B------:R-:W-:-:S07]  /*245d0*/  IMAD.MOV.U32 R9, RZ, RZ, R8 ;  /* 0x000000ffff097224 */ /* 0x000fce00078e0008 */
.L_x_565:
[----:B------:R-:W0:Y:S01]  /*245e0*/  S2UR UR6, SR_CgaCtaId ;  /* 0x00000000000679c3 */ /* 0x000e220000008800 */
[----:B------:R-:W-:Y:S02]  /*245f0*/  MOV R12, 0x400 ;  /* 0x00000400000c7802 */ /* 0x000fe40000000f00 */
[----:B------:R-:W-:Y:S01]  /*24600*/  SHF.L.U32 R13, R5, 0x1f, RZ ;  /* 0x0000001f050d7819 */ /* 0x000fe200000006ff */
[----:B0-----:R-:W-:-:S05]  /*24610*/  IMAD.U32 R7, RZ, RZ, UR6 ;  /* 0x00000006ff077e24 */ /* 0x001fca000f8e00ff */
[----:B------:R-:W-:-:S05]  /*24620*/  LEA R12, R7, R12, 0x18 ;  /* 0x0000000c070c7211 */ /* 0x000fca00078ec0ff */
[----:B------:R-:W-:-:S04]  /*24630*/  IMAD R18, R9, 0x8, R12 ;  /* 0x0000000809127824 */ /* 0x000fc800078e020c */
[----:B------:R-:W0:Y:S02]  /*24640*/  SYNCS.PHASECHK.TRANS64.TRYWAIT P0, [R18+URZ+0x38], R13 ;  /* 0x0000380d120075a7 */ /* 0x000e24000800017f */
[----:B0-----:R-:W-:Y:S05]  /*24650*/  @!P0 BRA `(.L_x_563) ;  /* 0x0000001000148947 */ /* 0x001fea0003800000 */
.L_x_585:
[----:B------:R-:W1:Y:S01]  /*24660*/  S2R R15, SR_TID.X ;  /* 0x00000000000f7919 */ /* 0x000e620000002100 */
[----:B------:R-:W-:-:S04]  /*24670*/  UPRMT UR6, UR21, 0x9910, URZ ;  /* 0x0000991015067896 */ /* 0x000fc8000800003f */
[----:B------:R-:W-:Y:S01]  /*24680*/  UISETP.NE.AND UP0, UPT, UR6, 0x2, UPT ;  /* 0x000000020600788c */ /* 0x000fe2000bf05270 */
[----:B-1----:R-:W-:-:S13]  /*24690*/  LOP3.LUT P0, RZ, R15, 0x7f, RZ, 0xc0, !PT ;  /* 0x0000007f0fff7812 */ /* 0x002fda000780c0ff */
[----:B0-----:R-:W0:Y:S02]  /*246a0*/  @!P0 LDC R13, c[0x0][0x500] ;  /* 0x00014000ff0d8b82 */ /* 0x001e240000000800 */
[----:B0-----:R0:W-:Y:S01]  /*246b0*/  @!P0 SYNCS.ARRIVE.TRANS64 RZ, [R18+URZ], R13 ;  /* 0x0000000d12ff89a7 */ /* 0x0011e2000800003f */
[----:B------:R-:W-:-:S13]  /*246c0*/  PLOP3.LUT P0, PT, PT, PT, UP0, 0x80, 0x0 ;  /* 0x000000000000781c */ /* 0x000fda0003f0f008 */
[----:B0-----:R-:W-:Y:S05]  /*246d0*/  @P0 BRA `(.L_x_564) ;  /* 0x0000000000040947 */ /* 0x001fea0003800000 */
[----:B------:R-:W-:Y:S01]  /*246e0*/  BPT.TRAP 0x1 ;  /* 0x000000040000795c */ /* 0x000fe20000300000 */
.L_x_564:
[----:B------:R-:W-:Y:S01]  /*246f0*/  IMAD.SHL.U32 R13, R9, 0x4000, RZ ;  /* 0x00004000090d7824 */ /* 0x000fe200078e00ff */
[----:B------:R-:W-:Y:S01]  /*24700*/  R2UR UR8, R12 ;  /* 0x000000000c0872ca */ /* 0x000fe200000e0000 */
[----:B------:R-:W-:Y:S01]  /*24710*/  VIADD R3, R3, 0xffffffff ;  /* 0xffffffff03037836 */ /* 0x000fe20000000000 */
[----:B------:R-:W-:Y:S01]  /*24720*/  R2UR UR9, R18 ;  /* 0x00000000120972ca */ /* 0x000fe200000e0000 */
[--C-:B------:R-:W-:Y:S01]  /*24730*/  IMAD R15, R7, 0x1000, R13.reuse ;  /* 0x00001000070f7824 */ /* 0x100fe200078e020d */
[----:B------:R-:W-:Y:S01]  /*24740*/  IADD3 R12, R12, 0x1c180, R13 ;  /* 0x0001c1800c0c7810 */ /* 0x000fe20007ffe00d */
[----:B------:R-:W-:Y:S01]  /*24750*/  UIADD3 UR6, UP0, UR24, 0xf0, URZ ;  /* 0x000000f018067890 */ /* 0x000fe2000ff1e03f */
[----:B------:R-:W-:Y:S01]  /*24760*/  R2UR UR11, R2 ;  /* 0x00000000020b72ca */ /* 0x000fe200000e0000 */
[----:B------:R-:W-:Y:S01]  /*24770*/  UIADD3 UR26, UP1, UR24, 0x1f0, URZ ;  /* 0x000001f0181a7890 */ /* 0x000fe2000ff3e03f */
[----:B------:R-:W-:Y:S01]  /*24780*/  R2UR UR7, R15 ;  /* 0x000000000f0772ca */ /* 0x000fe200000e0000 */
[----:B------:R-:W-:Y:S01]  /*24790*/  VIADD R9, R9, 0x1 ;  /* 0x0000000109097836 */ /* 0x000fe20000000000 */
[----:B------:R-:W-:Y:S01]  /*247a0*/  R2UR UR10, R14 ;  /* 0x000000000e0a72ca */ /* 0x000fe200000e0000 */
[----:B------:R-:W-:Y:S01]  /*247b0*/  UIADD3.X UR27, URZ, UR25, URZ, UP1, !UPT ;  /* 0x000000193f1b7290 */ /* 0x000fe20008ffe43f */
[----:B------:R-:W-:Y:S01]  /*247c0*/  R2UR UR12, R11 ;  /* 0x000000000b0c72ca */ /* 0x000fe200000e0000 */
[----:B------:R-:W-:Y:S01]  /*247d0*/  UMOV UR20, 0xf0000 ;  /* 0x000f000000147882 */ /* 0x000fe20000000000 */
[----:B------:R-:W-:Y:S01]  /*247e0*/  R2UR UR17, R12 ;  /* 0x000000000c1172ca */ /* 0x000fe200000e0000 */
[----:B------:R-:W-:Y:S01]  /*247f0*/  UMOV UR14, 0x0 ;  /* 0x00000000000e7882 */ /* 0x000fe20000000000 */
[----:B------:R-:W-:Y:S01]  /*24800*/  R2UR UR19, R4 ;  /* 0x00000000041372ca */ /* 0x000fe200000e0000 */
[----:B------:R-:W-:Y:S01]  /*24810*/  UMOV UR15, 0x10000000 ;  /* 0x10000000000f7882 */ /* 0x000fe20000000000 */
[----:B------:R-:W-:Y:S01]  /*24820*/  ISETP.GT.AND P1, PT, R3, 0x1, PT ;  /* 0x000000010300780c */ /* 0x000fe20003f24270 */
[----:B------:R-:W-:Y:S01]  /*24830*/  VIADD R14, R14, 0x40 ;  /* 0x000000400e0e7836 */ /* 0x000fe20000000000 */
[----:B------:R-:W-:Y:S01]  /*24840*/  ISETP.NE.AND P0, PT, R9, 0x7, PT ;  /* 0x000000070900780c */ /* 0x000fe20003f05270 */
[----:B------:R-:W-:-:S02]  /*24850*/  UIADD3 UR8, UR8, 0x180, UR7 ;  /* 0x0000018008087890 */ /* 0x000fc4000fffe007 */
[----:B------:R-:W-:Y:S01]  /*24860*/  UIADD3.X UR7, URZ, UR25, URZ, UP0, !UPT ;  /* 0x000000193f077290 */ /* 0x000fe200087fe43f */
[----:B------:R-:W-:Y:S02]  /*24870*/  SEL R12, RZ, 0x1, P0 ;  /* 0x00000001ff0c7807 */ /* 0x000fe40000000000 */
[----:B------:R-:W-:Y:S02]  /*24880*/  SEL R9, R9, RZ, P0 ;  /* 0x000000ff09097207 */ /* 0x000fe40000000000 */
[----:B------:R-:W-:-:S04]  /*24890*/  LOP3.LUT R5, R5, R12, RZ, 0x3c, !PT ;  /* 0x0000000c05057212 */ /* 0x000fc800078e3cff */
[----:B------:R0:W-:Y:S02]  /*248a0*/  UTMALDG.3D.MULTICAST [UR8], [UR6], UR20, desc[UR14] ;  /* 0x00000e08060073b4 */ /* 0x0001e40008011814 */
[----:B0-----:R-:W-:Y:S01]  /*248b0*/  UMOV UR8, UR17 ;  /* 0x0000001100087c82 */ /* 0x001fe20008000000 */
[----:B------:R-:W-:Y:S02]  /*248c0*/  UMOV UR11, UR19 ;  /* 0x00000013000b7c82 */ /* 0x000fe40008000000 */
[----:B------:R0:W-:Y:S02]  /*248d0*/  UTMALDG.3D [UR8], [UR26], desc[UR14] ;  /* 0x00000e081a0075b4 */ /* 0x0001e40008011000 */
[----:B0-----:R-:W-:Y:S05]  /*248e0*/  @P1 BRA `(.L_x_565) ;  /* 0xfffffffc003c1947 */ /* 0x001fea000383ffff */
.L_x_562:
[----:B------:R-:W-:Y:S05]  /*248f0*/  BSYNC B1 ;  /* 0x0000000000017941 */ /* 0x000fea0003800000 */
.L_x_561:
[----:B------:R-:W2:Y:S01]  /*24900*/  LDL.LU R17, [R1+0x458] ;  /* 0x0004580001117983 */ /* 0x000ea20000300800 */
[----:B------:R-:W-:Y:S01]  /*24910*/  LOP3.LUT P1, RZ, R10, 0xff, RZ, 0xc0, !PT ;  /* 0x000000ff0aff7812 */ /* 0x000fe2000782c0ff */
[----:B------:R-:W-:Y:S01]  /*24920*/  IMAD.IADD R8, R6, 0x1, R8 ;  /* 0x0000000106087824 */ /* 0x000fe200078e0208 */
[----:B------:R-:W-:Y:S01]  /*24930*/  ULDC.64 UR6, c[0x0][0x650] ;  /* 0x0001940000067ab9 */ /* 0x000fe20000000a00 */
[----:B------:R-:W3:Y:S01]  /*24940*/  LDL.LU R15, [R1+0x45c] ;  /* 0x00045c00010f7983 */ /* 0x000ee20000300800 */
[----:B------:R-:W-:Y:S01]  /*24950*/  BSSY B1, `(.L_x_566) ;  /* 0x0000070000017945 */ /* 0x000fe20003800000 */
[C---:B------:R-:W-:Y:S01]  /*24960*/  IMAD.WIDE.U32 R2, R8.reuse, 0x24924925, RZ ;  /* 0x2492492508027825 */ /* 0x040fe200078e00ff */
[C---:B------:R-:W-:Y:S02]  /*24970*/  ISETP.GT.U32.AND P0, PT, R8.reuse, 0x6, PT ;  /* 0x000000060800780c */ /* 0x040fe40003f04070 */
[----:B------:R-:W-:Y:S01]  /*24980*/  PRMT R10, RZ, 0x7610, R10 ;  /* 0x00007610ff0a7816 */ /* 0x000fe2000000000a */
[----:B------:R-:W-:Y:S01]  /*24990*/  IMAD.IADD R2, R8, 0x1, -R3 ;  /* 0x0000000108027824 */ /* 0x000fe200078e0a03 */
[----:B------:R-:W-:Y:S01]  /*249a0*/  ISETP.LT.U32.AND P0, PT, R6, 0x7, P0 ;  /* 0x000000070600780c */ /* 0x000fe20000701070 */
[----:B------:R-:W-:-:S02]  /*249b0*/  IMAD.MOV.U32 R12, RZ, RZ, -0x1 ;  /* 0xffffffffff0c7424 */ /* 0x000fc400078e00ff */
[----:B------:R-:W0:Y:S01]  /*249c0*/  @P1 S2R R7, SR_CgaCtaId ;  /* 0x0000000000071919 */ /* 0x000e220000008800 */
[----:B------:R-:W-:Y:S01]  /*249d0*/  LEA.HI R2, R2, R3, RZ, 0x1f ;  /* 0x0000000302027211 */ /* 0x000fe200078ff8ff */
[----:B------:R-:W-:Y:S01]  /*249e0*/  IMAD.MOV.U32 R11, RZ, RZ, -0x1 ;  /* 0xffffffffff0b7424 */ /* 0x000fe200078e00ff */
[----:B------:R-:W-:Y:S02]  /*249f0*/  SEL R3, RZ, 0x1, !P0 ;  /* 0x00000001ff037807 */ /* 0x000fe40004000000 */
[----:B------:R-:W-:Y:S02]  /*24a00*/  @P1 MOV R4, 0x400 ;  /* 0x0000040000041802 */ /* 0x000fe40000000f00 */
[----:B------:R-:W-:Y:S02]  /*24a10*/  LOP3.LUT R0, R0, R3, RZ, 0x3c, !PT ;  /* 0x0000000300007212 */ /* 0x000fe400078e3cff */
[--C-:B------:R-:W-:Y:S02]  /*24a20*/  SHF.R.U32.HI R3, RZ, 0x2, R2.reuse ;  /* 0x00000002ff037819 */ /* 0x100fe40000011602 */
[----:B------:R-:W-:-:S03]  /*24a30*/  PRMT R2, RZ, 0x7610, R2 ;  /* 0x00007610ff027816 */ /* 0x000fc60000000002 */
[----:B------:R-:W-:Y:S01]  /*24a40*/  IMAD R8, R3, -0x7, R8 ;  /* 0xfffffff903087824 */ /* 0x000fe200078e0208 */
[----:B0-----:R-:W-:-:S04]  /*24a50*/  @P1 LEA R4, R7, R4, 0x18 ;  /* 0x0000000407041211 */ /* 0x001fc800078ec0ff */
[----:B------:R0:W-:Y:S01]  /*24a60*/  @P1 SYNCS.ARRIVE.TRANS64.A1T0 RZ, [R4+URZ+0x88], RZ ;  /* 0x000088ff04ff19a7 */ /* 0x0001e2000810003f */
[----:B------:R-:W-:Y:S01]  /*24a70*/  ISETP.GE.U32.AND P1, PT, R6, 0x7, PT ;  /* 0x000000070600780c */ /* 0x000fe20003f26070 */
[----:B0-----:R-:W-:-:S12]  /*24a80*/  IMAD.MOV.U32 R4, RZ, RZ, -0x1 ;  /* 0xffffffffff047424 */ /* 0x001fd800078e00ff */
[----:B------:R-:W-:Y:S02]  /*24a90*/  @P1 LOP3.LUT R0, R0, 0x1, R3, 0x78, !PT ;  /* 0x0000000100001812 */ /* 0x000fe400078e7803 */
[----:B---3--:R-:W-:-:S04]  /*24aa0*/  IADD3 R15, P0, R15, UR22, RZ ;  /* 0x000000160f0f7c10 */ /* 0x008fc8000ff1e0ff */
[----:B--2---:R-:W-:Y:S01]  /*24ab0*/  IADD3.X R17, R17, UR16, RZ, P0, !PT ;  /* 0x0000001011117c10 */ /* 0x004fe200087fe4ff */
[----:B------:R0:W-:Y:S01]  /*24ac0*/  STL [R1+0x45c], R15 ;  /* 0x00045c0f01007387 */ /* 0x0001e20000100800 */
[----:B------:R-:W-:-:S03]  /*24ad0*/  ISETP.GE.U32.AND P0, PT, R15, UR6, PT ;  /* 0x000000060f007c0c */ /* 0x000fc6000bf06070 */
[----:B------:R0:W-:Y:S01]  /*24ae0*/  STL [R1+0x458], R17 ;  /* 0x0004581101007387 */ /* 0x0001e20000100800 */
[----:B------:R-:W-:-:S13]  /*24af0*/  ISETP.GE.U32.AND.EX P0, PT, R17, UR7, PT, P0 ;  /* 0x0000000711007c0c */ /* 0x000fda000bf06100 */
[----:B0-----:R-:W-:Y:S05]  /*24b00*/  @P0 BRA `(.L_x_567) ;  /* 0x0000000400500947 */ /* 0x001fea0003800000 */
[----:B------:R-:W0:Y:S01]  /*24b10*/  S2R R9, SR_CTAID.X ;  /* 0x0000000000097919 */ /* 0x000e220000002500 */
[----:B------:R-:W-:Y:S01]  /*24b20*/  ULDC UR6, c[0x0][0x150] ;  /* 0x0000540000067ab9 */ /* 0x000fe20000000800 */
[----:B------:R-:W1:Y:S01]  /*24b30*/  LDC R4, c[0x0][0x144] ;  /* 0x00005100ff047b82 */ /* 0x000e620000000800 */
[----:B------:R-:W-:Y:S01]  /*24b40*/  ULDC UR9, c[0x0][0x630] ;  /* 0x00018c0000097ab9 */ /* 0x000fe20000000800 */
[----:B------:R-:W2:Y:S06]  /*24b50*/  S2R R2, SR_CTAID.Y ;  /* 0x0000000000027919 */ /* 0x000eac0000002600 */
[----:B------:R-:W3:Y:S01]  /*24b60*/  LDC R13, c[0x0][0x148] ;  /* 0x00005200ff0d7b82 */ /* 0x000ee20000000800 */
[----:B0-----:R-:W-:-:S02]  /*24b70*/  I2FP.F32.U32 R3, R9 ;  /* 0x0000000900037245 */ /* 0x001fc40000201000 */
[----:B--2---:R-:W-:-:S03]  /*24b80*/  I2FP.F32.U32 R5, R2 ;  /* 0x0000000200057245 */ /* 0x004fc60000201000 */
[----:B------:R-:W-:Y:S01]  /*24b90*/  FMUL R3, R3, UR6 ;  /* 0x0000000603037c20 */ /* 0x000fe20008400000 */
[----:B------:R-:W-:Y:S02]  /*24ba0*/  ULDC UR6, c[0x0][0x154] ;  /* 0x0000550000067ab9 */ /* 0x000fe40000000800 */
[----:B------:R-:W-:Y:S01]  /*24bb0*/  FMUL R11, R5, UR6 ;  /* 0x00000006050b7c20 */ /* 0x000fe20008400000 */
[----:B------:R-:W-:Y:S02]  /*24bc0*/  ULDC.64 UR6, c[0x0][0x628] ;  /* 0x00018a0000067ab9 */ /* 0x000fe40000000a00 */
[----:B------:R-:W0:Y:S01]  /*24bd0*/  F2I.U32.TRUNC.NTZ R3, R3 ;  /* 0x0000000300037305 */ /* 0x000e22000020f000 */
[----:B------:R-:W-:-:S04]  /*24be0*/  ISETP.NE.U32.AND P0, PT, RZ, UR6, PT ;  /* 0x00000006ff007c0c */ /* 0x000fc8000bf05070 */
[----:B------:R-:W-:-:S03]  /*24bf0*/  ISETP.NE.AND.EX P0, PT, RZ, UR7, PT, P0 ;  /* 0x00000007ff007c0c */ /* 0x000fc6000bf05300 */
[----:B------:R-:W2:Y:S01]  /*24c00*/  F2I.U32.TRUNC.NTZ R11, R11 ;  /* 0x0000000b000b7305 */ /* 0x000ea2000020f000 */
[----:B0-----:R-:W-:Y:S02]  /*24c10*/  IMAD.MOV R5, RZ, RZ, -R3 ;  /* 0x000000ffff057224 */ /* 0x001fe400078e0a03 */
[----:B------:R-:W-:Y:S02]  /*24c20*/  IMAD.MOV.U32 R3, RZ, RZ, R17 ;  /* 0x000000ffff037224 */ /* 0x000fe400078e0011 */
[----:B-1----:R-:W-:Y:S02]  /*24c30*/  IMAD R9, R4, R5, R9 ;  /* 0x0000000504097224 */ /* 0x002fe400078e0209 */
[----:B--2---:R-:W-:-:S04]  /*24c40*/  IMAD.MOV R4, RZ, RZ, -R11 ;  /* 0x000000ffff047224 */ /* 0x004fc800078e0a0b */
[----:B---3--:R-:W-:Y:S02]  /*24c50*/  @P4 IMAD R9, R13, R4, R2 ;  /* 0x000000040d094224 */ /* 0x008fe400078e0202 */
[----:B------:R-:W-:Y:S01]  /*24c60*/  IMAD.MOV.U32 R2, RZ, RZ, R15 ;  /* 0x000000ffff027224 */ /* 0x000fe200078e000f */
[----:B------:R-:W-:Y:S06]  /*24c70*/  @!P0 BRA `(.L_x_568) ;  /* 0x0000000000288947 */ /* 0x000fec0003800000 */
[----:B------:R-:W-:Y:S02]  /*24c80*/  ULDC UR8, c[0x0][0x634] ;  /* 0x00018d0000087ab9 */ /* 0x000fe40000000800 */
[----:B------:R-:W-:-:S05]  /*24c90*/  IADD3 R3, P0, R15, UR8, RZ ;  /* 0x000000080f037c10 */ /* 0x000fca000ff1e0ff */
[----:B------:R-:W-:-:S04]  /*24ca0*/  IMAD.X R11, RZ, RZ, R17, P0 ;  /* 0x000000ffff0b7224 */ /* 0x000fc800000e0611 */
[----:B------:R-:W-:-:S04]  /*24cb0*/  IMAD.WIDE.U32 R4, R11, UR6, RZ ;  /* 0x000000060b047c25 */ /* 0x000fc8000f8e00ff */
[----:B------:R-:W-:-:S04]  /*24cc0*/  IMAD.WIDE.U32 R4, P0, R3, UR7, R4 ;  /* 0x0000000703047c25 */ /* 0x000fc8000f800004 */
[----:B------:R-:W-:-:S04]  /*24cd0*/  IMAD.WIDE.U32 R2, R3, UR6, RZ ;  /* 0x0000000603027c25 */ /* 0x000fc8000f8e00ff */
[----:B------:R-:W-:Y:S01]  /*24ce0*/  IMAD.MOV.U32 R2, RZ, RZ, R5 ;  /* 0x000000ffff027224 */ /* 0x000fe200078e0005 */
[----:B------:R-:W-:Y:S01]  /*24cf0*/  IADD3 RZ, P1, R3, R4, RZ ;  /* 0x0000000403ff7210 */ /* 0x000fe20007f3e0ff */
[----:B------:R-:W-:-:S04]  /*24d00*/  IMAD.X R3, RZ, RZ, RZ, P0 ;  /* 0x000000ffff037224 */ /* 0x000fc800000e06ff */
[----:B------:R-:W-:-:S08]  /*24d10*/  IMAD.WIDE.U32.X R2, R11, UR7, R2, P1 ;  /* 0x000000070b027c25 */ /* 0x000fd000088e0402 */
.L_x_568:
[--C-:B------:R-:W-:Y:S01]  /*24d20*/  SHF.R.U64 R11, R2, UR9, R3.reuse ;  /* 0x00000009020b7c19 */ /* 0x100fe20008001203 */
[----:B------:R-:W-:Y:S01]  /*24d30*/  ULDC.64 UR6, c[0x0][0x620] ;  /* 0x0001880000067ab9 */ /* 0x000fe20000000a00 */
[----:B------:R-:W-:Y:S01]  /*24d40*/  SHF.R.U32.HI R2, RZ, UR9, R3 ;  /* 0x00000009ff027c19 */ /* 0x000fe20008011603 */
[----:B------:R-:W-:Y:S01]  /*24d50*/  IMAD.MOV.U32 R3, RZ, RZ, R17 ;  /* 0x000000ffff037224 */ /* 0x000fe200078e0011 */
[----:B------:R-:W-:Y:S01]  /*24d60*/  IADD3 R13, P0, RZ, -R11, RZ ;  /* 0x8000000bff0d7210 */ /* 0x000fe20007f1e0ff */
[----:B------:R-:W-:-:S04]  /*24d70*/  ULDC.64 UR8, c[0x0][0x640] ;  /* 0x0001900000087ab9 */ /* 0x000fc80000000a00 */
[----:B------:R-:W-:Y:S01]  /*24d80*/  IMAD.X R2, RZ, RZ, ~R2, P0 ;  /* 0x000000ffff027224 */ /* 0x000fe200000e0e02 */
[----:B------:R-:W-:-:S03]  /*24d90*/  ISETP.NE.U32.AND P0, PT, RZ, UR8, PT ;  /* 0x00000008ff007c0c */ /* 0x000fc6000bf05070 */
[----:B------:R-:W-:Y:S01]  /*24da0*/  IMAD R2, R2, UR6, RZ ;  /* 0x0000000602027c24 */ /* 0x000fe2000f8e02ff */
[----:B------:R-:W-:-:S03]  /*24db0*/  ISETP.NE.AND.EX P0, PT, RZ, UR9, PT, P0 ;  /* 0x00000009ff007c0c */ /* 0x000fc6000bf05300 */
[----:B------:R-:W-:Y:S02]  /*24dc0*/  IMAD R5, R13, UR7, R2 ;  /* 0x000000070d057c24 */ /* 0x000fe4000f8e0202 */
[----:B------:R-:W-:-:S04]  /*24dd0*/  IMAD.MOV.U32 R2, RZ, RZ, R15 ;  /* 0x000000ffff027224 */ /* 0x000fc800078e000f */
[----:B------:R-:W-:Y:S01]  /*24de0*/  IMAD.WIDE.U32 R2, R13, UR6, R2 ;  /* 0x000000060d027c25 */ /* 0x000fe2000f8e0002 */
[----:B------:R-:W-:-:S03]  /*24df0*/  ULDC UR6, c[0x0][0x618] ;  /* 0x0001860000067ab9 */ /* 0x000fc60000000800 */
[----:B------:R-:W-:-:S05]  /*24e00*/  IMAD.IADD R3, R3, 0x1, R5 ;  /* 0x0000000103037824 */ /* 0x000fca00078e0205 */
[--C-:B------:R-:W-:Y:S02]  /*24e10*/  SHF.R.U64 R12, R2, UR6, R3.reuse ;  /* 0x00000006020c7c19 */ /* 0x100fe40008001203 */
[----:B------:R-:W-:Y:S01]  /*24e20*/  SHF.R.U32.HI R3, RZ, UR6, R3 ;  /* 0x00000006ff037c19 */ /* 0x000fe20008011603 */
[----:B------:R-:W-:-:S03]  /*24e30*/  ULDC UR6, c[0x0][0x608] ;  /* 0x0001820000067ab9 */ /* 0x000fc60000000800 */
[--C-:B------:R-:W-:Y:S02]  /*24e40*/  SHF.R.U64 R13, R12, UR6, R3.reuse ;  /* 0x000000060c0d7c19 */ /* 0x100fe40008001203 */
[----:B------:R-:W-:Y:S01]  /*24e50*/  SHF.R.U32.HI R2, RZ, UR6, R3 ;  /* 0x00000006ff027c19 */ /* 0x000fe20008011603 */
[----:B------:R-:W-:-:S03]  /*24e60*/  ULDC UR6, c[0x0][0x658] ;  /* 0x0001960000067ab9 */ /* 0x000fc60000000800 */
[--C-:B------:R-:W-:Y:S02]  /*24e70*/  SHF.R.U64 R14, R13, UR6, R2.reuse ;  /* 0x000000060d0e7c19 */ /* 0x100fe40008001202 */
[----:B------:R-:W-:-:S03]  /*24e80*/  SHF.R.U32.HI R15, RZ, UR6, R2 ;  /* 0x00000006ff0f7c19 */ /* 0x000fc60008011602 */
[----:B------:R-:W-:Y:S02]  /*24e90*/  IMAD.MOV.U32 R2, RZ, RZ, R14 ;  /* 0x000000ffff027224 */ /* 0x000fe400078e000e */
        /* <DEDUP_REMOVED lines=12> */
.L_x_569:
[----:B------:R-:W-:Y:S01]  /*24f60*/  ULDC UR6, c[0x0][0x648] ;  /* 0x0001920000067ab9 */ /* 0x000fe20000000800 */
[----:B------:R-:W-:Y:S02]  /*24f70*/  LOP3.LUT R13, R13, UR18, RZ, 0xc0, !PT ;  /* 0x000000120d0d7c12 */ /* 0x000fe4000f8ec0ff */
[----:B------:R-:W-:Y:S01]  /*24f80*/  SHF.R.U64 R2, R2, UR6, R3 ;  /* 0x0000000602027c19 */ /* 0x000fe20008001203 */
[----:B------:R-:W-:-:S04]  /*24f90*/  ULDC UR6, c[0x0][0x638] ;  /* 0x00018e0000067ab9 */ /* 0x000fc80000000800 */
[----:B------:R-:W-:Y:S02]  /*24fa0*/  IMAD.MOV R3, RZ, RZ, -R2 ;  /* 0x000000ffff037224 */ /* 0x000fe400078e0a02 */
[----:B------:R-:W-:Y:S02]  /*24fb0*/  IMAD R4, R2, UR5, R13 ;  /* 0x0000000502047c24 */ /* 0x000fe4000f8e020d */
[----:B------:R-:W-:Y:S01]  /*24fc0*/  IMAD R14, R3, UR6, R14 ;  /* 0x00000006030e7c24 */ /* 0x000fe2000f8e020e */
[----:B------:R-:W-:Y:S01]  /*24fd0*/  ULDC UR6, c[0x0][0x610] ;  /* 0x0001840000067ab9 */ /* 0x000fe20000000800 */
[----:B------:R-:W-:Y:S01]  /*24fe0*/  LOP3.LUT R3, R12, UR4, RZ, 0xc0, !PT ;  /* 0x000000040c037c12 */ /* 0x000fe2000f8ec0ff */
[----:B------:R-:W-:Y:S01]  /*24ff0*/  IMAD R9, R4, UR6, R9 ;  /* 0x0000000604097c24 */ /* 0x000fe2000f8e0209 */
[----:B------:R-:W-:Y:S01]  /*25000*/  ULDC UR6, c[0x0][0x600] ;  /* 0x0001800000067ab9 */ /* 0x000fe20000000800 */
[----:B------:R-:W-:Y:S02]  /*25010*/  IMAD.MOV.U32 R2, RZ, RZ, 0x1 ;  /* 0x00000001ff027424 */ /* 0x000fe400078e00ff */
[----:B------:R-:W-:-:S05]  /*25020*/  IMAD R14, R14, UR6, R3 ;  /* 0x000000060e0e7c24 */ /* 0x000fca000f8e0203 */
[----:B------:R-:W-:Y:S02]  /*25030*/  SEL R4, R14, R9, !P4 ;  /* 0x000000090e047207 */ /* 0x000fe40006000000 */
[----:B------:R-:W-:-:S07]  /*25040*/  SEL R12, R9, R14, !P4 ;  /* 0x0000000e090c7207 */ /* 0x000fce0006000000 */
.L_x_567:
[----:B------:R-:W-:Y:S05]  /*25050*/  BSYNC B1 ;  /* 0x0000000000017941 */ /* 0x000fea0003800000 */
.L_x_566:
[----:B------:R-:W-:-:S13]  /*25060*/  LOP3.LUT P0, RZ, R2, 0xff, RZ, 0xc0, !PT ;  /* 0x000000ff02ff7812 */ /* 0x000fda000780c0ff */
[----:B------:R-:W-:Y:S05]  /*25070*/  @P0 BRA `(.L_x_570) ;  /* 0xfffffff400200947 */ /* 0x000fea000383ffff */
[----:B------:R-:W-:Y:S05]  /*25080*/  BSYNC B0 ;  /* 0x0000000000007941 */ /* 0x000fea0003800000 */
.L_x_559:
[----:B------:R-:W-:-:S03]  /*25090*/  UMOV UR6, 0xffffffff ;  /* 0xffffffff00067882 */ /* 0x000fc60000000000 */
[----:B------:R-:W-:Y:S05]  /*250a0*/  BRA.DIV UR6, `(.L_x_571) ;  /* 0x0000000606947947 */ /* 0x000fea000b800000 */
[----:B------:R-:W-:-:S13]  /*250b0*/  ELECT P0, URZ, PT ;  /* 0x00000000003f782f */ /* 0x000fda0003800000 */
.L_x_588:
[----:B------:R-:W-:Y:S04]  /*250c0*/  BSSY B0, `(.L_x_572) ;  /* 0x0000047000007945 */ /* 0x000fe80003800000 */
[----:B------:R-:W-:Y:S05]  /*250d0*/  @!P0 BRA `(.L_x_573) ;  /* 0x0000000400148947 */ /* 0x000fea0003800000 */
[----:B------:R-:W-:-:S04]  /*250e0*/  ULOP3.LUT UR6, UR13, 0x2, URZ, 0xfc, !UPT ;  /* 0x000000020d067892 */ /* 0x000fc8000f8efc3f */
[----:B------:R-:W-:-:S06]  /*250f0*/  UISETP.NE.AND UP0, UPT, UR6, 0x3, UPT ;  /* 0x000000030600788c */ /* 0x000fcc000bf05270 */
[----:B------:R-:W-:-:S13]  /*25100*/  PLOP3.LUT P0, PT, PT, PT, UP0, 0x80, 0x0 ;  /* 0x000000000000781c */ /* 0x000fda0003f0f008 */
[----:B------:R-:W-:Y:S05]  /*25110*/  @!P0 BRA `(.L_x_574) ;  /* 0x0000000000048947 */ /* 0x000fea0003800000 */
[----:B------:R-:W-:Y:S01]  /*25120*/  BPT.TRAP 0x1 ;  /* 0x000000040000795c */ /* 0x000fe20000300000 */
.L_x_574:
[----:B------:R-:W0:Y:S01]  /*25130*/  S2R R3, SR_CgaCtaId ;  /* 0x0000000000037919 */ /* 0x000e220000008800 */
[----:B------:R-:W-:-:S04]  /*25140*/  MOV R2, 0x400 ;  /* 0x0000040000027802 */ /* 0x000fc80000000f00 */
[----:B0-----:R-:W-:Y:S02]  /*25150*/  LEA R3, R3, R2, 0x18 ;  /* 0x0000000203037211 */ /* 0x001fe400078ec0ff */
[----:B------:R-:W-:-:S03]  /*25160*/  SHF.L.U32 R2, R0, 0x1f, RZ ;  /* 0x0000001f00027819 */ /* 0x000fc600000006ff */
[----:B------:R-:W-:-:S04]  /*25170*/  VIADD R3, R3, 0x38 ;  /* 0x0000003803037836 */ /* 0x000fc80000000000 */
[----:B------:R-:W-:-:S04]  /*25180*/  IMAD R5, R8, 0x8, R3 ;  /* 0x0000000808057824 */ /* 0x000fc800078e0203 */
[----:B------:R-:W0:Y:S02]  /*25190*/  SYNCS.PHASECHK.TRANS64.TRYWAIT P0, [R5+URZ], R2 ;  /* 0x00000002050075a7 */ /* 0x000e24000800017f */
[----:B0-----:R-:W-:Y:S05]  /*251a0*/  @!P0 BRA `(.L_x_575) ;  /* 0x0000000400748947 */ /* 0x001fea0003800000 */
.L_x_589:
[----:B------:R-:W-:-:S05]  /*251b0*/  VIADD R8, R8, 0x1 ;  /* 0x0000000108087836 */ /* 0x000fca0000000000 */
[----:B------:R-:W-:-:S04]  /*251c0*/  ISETP.NE.AND P0, PT, R8, 0x7, PT ;  /* 0x000000070800780c */ /* 0x000fc80003f05270 */
[----:B0-----:R-:W-:Y:S02]  /*251d0*/  SEL R5, RZ, 0x1, P0 ;  /* 0x00000001ff057807 */ /* 0x001fe40000000000 */
[----:B------:R-:W-:Y:S02]  /*251e0*/  SEL R8, R8, RZ, P0 ;  /* 0x000000ff08087207 */ /* 0x000fe40000000000 */
[----:B------:R-:W-:-:S03]  /*251f0*/  LOP3.LUT R5, R0, R5, RZ, 0x3c, !PT ;  /* 0x0000000500057212 */ /* 0x000fc600078e3cff */
[----:B------:R-:W-:Y:S01]  /*25200*/  IMAD R7, R8, 0x8, R3 ;  /* 0x0000000808077824 */ /* 0x000fe200078e0203 */
[----:B------:R-:W-:-:S04]  /*25210*/  SHF.L.U32 R0, R5, 0x1f, RZ ;  /* 0x0000001f05007819 */ /* 0x000fc800000006ff */
[----:B------:R-:W0:Y:S02]  /*25220*/  SYNCS.PHASECHK.TRANS64.TRYWAIT P0, [R7+URZ], R0 ;  /* 0x00000000070075a7 */ /* 0x000e24000800017f */
[----:B0-----:R-:W-:Y:S05]  /*25230*/  @!P0 BRA `(.L_x_576) ;  /* 0x0000000400648947 */ /* 0x001fea0003800000 */
.L_x_590:
[----:B0-----:R-:W-:-:S05]  /*25240*/  VIADD R0, R8, 0x1 ;  /* 0x0000000108007836 */ /* 0x001fca0000000000 */
[----:B------:R-:W-:-:S04]  /*25250*/  ISETP.NE.AND P0, PT, R0, 0x7, PT ;  /* 0x000000070000780c */ /* 0x000fc80003f05270 */
[----:B------:R-:W-:Y:S02]  /*25260*/  SEL R2, RZ, 0x1, P0 ;  /* 0x00000001ff027807 */ /* 0x000fe40000000000 */
[----:B------:R-:W-:Y:S02]  /*25270*/  SEL R4, R0, RZ, P0 ;  /* 0x000000ff00047207 */ /* 0x000fe40000000000 */
[----:B------:R-:W-:-:S03]  /*25280*/  LOP3.LUT R5, R5, R2, RZ, 0x3c, !PT ;  /* 0x0000000205057212 */ /* 0x000fc600078e3cff */
[----:B------:R-:W-:Y:S01]  /*25290*/  IMAD R7, R4, 0x8, R3 ;  /* 0x0000000804077824 */ /* 0x000fe200078e0203 */
[----:B------:R-:W-:-:S04]  /*252a0*/  SHF.L.U32 R0, R5, 0x1f, RZ ;  /* 0x0000001f05007819 */ /* 0x000fc800000006ff */
[----:B------:R-:W0:Y:S02]  /*252b0*/  SYNCS.PHASECHK.TRANS64.TRYWAIT P0, [R7+URZ], R0 ;  /* 0x00000000070075a7 */ /* 0x000e24000800017f */
[----:B0-----:R-:W-:Y:S05]  /*252c0*/  @!P0 BRA `(.L_x_577) ;  /* 0x0000000400548947 */ /* 0x001fea0003800000 */
.L_x_591:
        /* <DEDUP_REMOVED lines=9> */
.L_x_592:
        /* <DEDUP_REMOVED lines=9> */
.L_x_593:
        /* <DEDUP_REMOVED lines=9> */
.L_x_594:
[----:B0-----:R-:W-:-:S05]  /*25480*/  VIADD R0, R4, 0x1 ;  /* 0x0000000104007836 */ /* 0x001fca0000000000 */
[----:B------:R-:W-:-:S04]  /*25490*/  ISETP.NE.AND P0, PT, R0, 0x7, PT ;  /* 0x000000070000780c */ /* 0x000fc80003f05270 */
[----:B------:R-:W-:Y:S02]  /*254a0*/  SEL R2, RZ, 0x1, P0 ;  /* 0x00000001ff027807 */ /* 0x000fe40000000000 */
[----:B------:R-:W-:Y:S02]  /*254b0*/  SEL R0, R0, RZ, P0 ;  /* 0x000000ff00007207 */ /* 0x000fe40000000000 */
[----:B------:R-:W-:-:S03]  /*254c0*/  LOP3.LUT R2, R5, R2, RZ, 0x3c, !PT ;  /* 0x0000000205027212 */ /* 0x000fc600078e3cff */
[----:B------:R-:W-:Y:S01]  /*254d0*/  IMAD R3, R0, 0x8, R3 ;  /* 0x0000000800037824 */ /* 0x000fe200078e0203 */
[----:B------:R-:W-:-:S07]  /*254e0*/  SHF.L.U32 R0, R2, 0x1f, RZ ;  /* 0x0000001f02007819 */ /* 0x000fce00000006ff */
.L_x_581:
[----:B0-----:R0:W1:Y:S02]  /*254f0*/  SYNCS.PHASECHK.TRANS64.TRYWAIT P0, [R3+URZ], R0 ;  /* 0x00000000030075a7 */ /* 0x001064000800017f */
[----:B-1----:R-:W-:Y:S05]  /*25500*/  @!P0 NANOSLEEP.SYNCS 0x989680 ;  /* 0x009896800000895d */ /* 0x002fea0003900000 */
[----:B------:R-:W1:Y:S02]  /*25510*/  @!P0 SYNCS.PHASECHK.TRANS64 P0, [R3+URZ], R0 ;  /* 0x00000000030085a7 */ /* 0x000e64000800007f */
[----:B-1----:R-:W-:Y:S05]  /*25520*/  @!P0 BRA `(.L_x_581) ;  /* 0xfffffffc00f08947 */ /* 0x002fea000383ffff */
.L_x_573:
[----:B------:R-:W-:Y:S05]  /*25530*/  BSYNC B0 ;  /* 0x0000000000007941 */ /* 0x000fea0003800000 */
.L_x_572:
[----:B------:R-:W-:Y:S05]  /*25540*/  EXIT ;  /* 0x000000000000794d */ /* 0x000fea0003800000 */
.L_x_21:
[----:B--2---:R-:W-:-:S04]  /*25550*/  IMAD.U32 R3, RZ, RZ, UR6 ;  /* 0x00000006ff037e24 */ /* 0x004fc8000f8e00ff */
[----:B------:R2:W3:Y:S03]  /*25560*/  SYNCS.PHASECHK.TRANS64.TRYWAIT P1, [R3+URZ], R0 ;  /* 0x00000000030075a7 */ /* 0x0004e6000802017f */
[----:B---3--:R-:W-:Y:S05]  /*25570*/  @!P1 NANOSLEEP.SYNCS 0x989680 ;  /* 0x009896800000995d */ /* 0x008fea0003900000 */
[----:B------:R-:W3:Y:S02]  /*25580*/  @!P1 SYNCS.PHASECHK.TRANS64 P1, [R3+URZ], R0 ;  /* 0x00000000030095a7 */ /* 0x000ee4000802007f */
[----:B---3--:R-:W-:Y:S05]  /*25590*/  @!P1 BRA `(.L_x_21) ;  /* 0xfffffffc00ec9947 */ /* 0x008fea000383ffff */
[----:B------:R-:W-:Y:S05]  /*255a0*/  BRA `(.L_x_20) ;  /* 0xfffffdd800047947 */ /* 0x000fea000383ffff */
.L_x_27:
[----:B-----5:R2:W-:Y:S02]  /*255b0*/  STL [R1+0x470], R0 ;  /* 0x0004700001007387 */ /* 0x0205e40000100800 */
[----:B--2---:R-:W-:-:S04]  /*255c0*/  IMAD.U32 R0, RZ, RZ, UR16 ;  /* 0x00000010ff007e24 */ /* 0x004fc8000f8e00ff */
[----:B------:R2:W3:Y:S03]  /*255d0*/  SYNCS.PHASECHK.TRANS64.TRYWAIT P1, [R0+URZ], R2 ;  /* 0x00000002000075a7 */ /* 0x0004e6000802017f */
[----:B---3--:R-:W-:Y:S05]  /*255e0*/  @!P1 NANOSLEEP.SYNCS 0x989680 ;  /* 0x009896800000995d */ /* 0x008fea0003900000 */
[----:B------:R2:W3:Y:S02]  /*255f0*/  @!P1 SYNCS.PHASECHK.TRANS64 P1, [R0+URZ], R2 ;  /* 0x00000002000095a7 */ /* 0x0004e4000802007f */
[----:B--2---:R2:W5:Y:S02]  /*25600*/  LDL.LU R0, [R1+0x470] ;  /* 0x0004700001007983 */ /* 0x0045640000300800 */
[----:B--23--:R-:W-:Y:S05]  /*25610*/  @!P1 BRA `(.L_x_27) ;  /* 0xfffffffc00e49947 */ /* 0x00cfea000383ffff */
[----:B------:R-:W-:Y:S05]  /*25620*/  BRA `(.L_x_26) ;  /* 0xfffffe1800d07947 */ /* 0x000fea000383ffff */
.L_x_560:
[----:B------:R-:W-:Y:S01]  /*25630*/  BSSY B1, `(.L_x_582) ;  /* 0x0000006000017945 */ /* 0x000fe20003800000 */
[----:B------:R-:W-:-:S07]  /*25640*/  IMAD.MOV.U32 R2, RZ, RZ, -0x1 ;  /* 0xffffffffff027424 */ /* 0x000fce00078e00ff */
[----:B------:R-:W-:Y:S05]  /*25650*/  WARPSYNC.COLLECTIVE R2, `(.L_x_583) ;  /* 0x00000000020c7348 */ /* 0x000fea0003c00000 */
[----:B------:R-:W-:Y:S02]  /*25660*/  ELECT P0, UR62, PT ;  /* 0x00000000003e782f */ /* 0x000fe40003800000 */
[----:B------:R-:W-:Y:S01]  /*25670*/  MOV R2, UR62 ;  /* 0x0000003e00027c02 */ /* 0x000fe20008000f00 */
[----:B------:R-:W-:Y:S10]  /*25680*/  ENDCOLLECTIVE ;  /* 0x000000000000791b */ /* 0x000ff40003800000 */
.L_x_583:
[----:B------:R-:W-:Y:S05]  /*25690*/  BSYNC B1 ;  /* 0x0000000000017941 */ /* 0x000fea0003800000 */
.L_x_582:
[----:B------:R-:W-:Y:S05]  /*256a0*/  BRA `(.L_x_584) ;  /* 0xffffffec00a07947 */ /* 0x000fea000383ffff */
.L_x_563:
[----:B0-----:R0:W1:Y:S02]  /*256b0*/  SYNCS.PHASECHK.TRANS64.TRYWAIT P0, [R18+URZ+0x38], R13 ;  /* 0x0000380d120075a7 */ /* 0x001064000800017f */
[----:B-1----:R-:W-:Y:S05]  /*256c0*/  @!P0 NANOSLEEP.SYNCS 0x989680 ;  /* 0x009896800000895d */ /* 0x002fea0003900000 */
[----:B------:R-:W1:Y:S02]  /*256d0*/  @!P0 SYNCS.PHASECHK.TRANS64 P0, [R18+URZ+0x38], R13 ;  /* 0x0000380d120085a7 */ /* 0x000e64000800007f */
[----:B-1----:R-:W-:Y:S05]  /*256e0*/  @!P0 BRA `(.L_x_563) ;  /* 0xfffffffc00f08947 */ /* 0x002fea000383ffff */
[----:B------:R-:W-:Y:S05]  /*256f0*/  BRA `(.L_x_585) ;  /* 0xffffffec00d87947 */ /* 0x000fea000383ffff */
.L_x_571:
[----:B------:R-:W-:Y:S01]  /*25700*/  BSSY B0, `(.L_x_586) ;  /* 0x0000006000007945 */ /* 0x000fe20003800000 */
[----:B------:R-:W-:-:S07]  /*25710*/  IMAD.MOV.U32 R2, RZ, RZ, -0x1 ;  /* 0xffffffffff027424 */ /* 0x000fce00078e00ff */
[----:B------:R-:W-:Y:S05]  /*25720*/  WARPSYNC.COLLECTIVE R2, `(.L_x_587) ;  /* 0x00000000020c7348 */ /* 0x000fea0003c00000 */
[----:B------:R-:W-:Y:S02]  /*25730*/  ELECT P0, UR62, PT ;  /* 0x00000000003e782f */ /* 0x000fe40003800000 */
[----:B------:R-:W-:Y:S01]  /*25740*/  MOV R2, UR62 ;  /* 0x0000003e00027c02 */ /* 0x000fe20008000f00 */
[----:B------:R-:W-:Y:S10]  /*25750*/  ENDCOLLECTIVE ;  /* 0x000000000000791b */ /* 0x000ff40003800000 */
.L_x_587:
[----:B------:R-:W-:Y:S05]  /*25760*/  BSYNC B0 ;  /* 0x0000000000007941 */ /* 0x000fea0003800000 */
.L_x_586:
[----:B------:R-:W-:Y:S05]  /*25770*/  BRA `(.L_x_588) ;  /* 0xfffffff800507947 */ /* 0x000fea000383ffff */
.L_x_575:
[----:B0-----:R0:W1:Y:S02]  /*25780*/  SYNCS.PHASECHK.TRANS64.TRYWAIT P0, [R5+URZ], R2 ;  /* 0x00000002050075a7 */ /* 0x001064000800017f */
[----:B-1----:R-:W-:Y:S05]  /*25790*/  @!P0 NANOSLEEP.SYNCS 0x989680 ;  /* 0x009896800000895d */ /* 0x002fea0003900000 */
[----:B------:R-:W1:Y:S02]  /*257a0*/  @!P0 SYNCS.PHASECHK.TRANS64 P0, [R5+URZ], R2 ;  /* 0x00000002050085a7 */ /* 0x000e64000800007f */
[----:B-1----:R-:W-:Y:S05]  /*257b0*/  @!P0 BRA `(.L_x_575) ;  /* 0xfffffffc00f08947 */ /* 0x002fea000383ffff */
[----:B------:R-:W-:Y:S05]  /*257c0*/  BRA `(.L_x_589) ;  /* 0xfffffff800787947 */ /* 0x000fea000383ffff */
.L_x_576:
[----:B0-----:R0:W1:Y:S02]  /*257d0*/  SYNCS.PHASECHK.TRANS64.TRYWAIT P0, [R7+URZ], R0 ;  /* 0x00000000070075a7 */ /* 0x001064000800017f */
[----:B-1----:R-:W-:Y:S05]  /*257e0*/  @!P0 NANOSLEEP.SYNCS 0x989680 ;  /* 0x009896800000895d */ /* 0x002fea0003900000 */
[----:B------:R-:W1:Y:S02]  /*257f0*/  @!P0 SYNCS.PHASECHK.TRANS64 P0, [R7+URZ], R0 ;  /* 0x00000000070085a7 */ /* 0x000e64000800007f */
[----:B-1----:R-:W-:Y:S05]  /*25800*/  @!P0 BRA `(.L_x_576) ;  /* 0xfffffffc00f08947 */ /* 0x002fea000383ffff */
[----:B------:R-:W-:Y:S05]  /*25810*/  BRA `(.L_x_590) ;  /* 0xfffffff800887947 */ /* 0x000fea000383ffff */
.L_x_577:
[----:B0-----:R0:W1:Y:S02]  /*25820*/  SYNCS.PHASECHK.TRANS64.TRYWAIT P0, [R7+URZ], R0 ;  /* 0x00000000070075a7 */ /* 0x001064000800017f */
[----:B-1----:R-:W-:Y:S05]  /*25830*/  @!P0 NANOSLEEP.SYNCS 0x989680 ;  /* 0x009896800000895d */ /* 0x002fea0003900000 */
[----:B------:R-:W1:Y:S02]  /*25840*/  @!P0 SYNCS.PHASECHK.TRANS64 P0, [R7+URZ], R0 ;  /* 0x00000000070085a7 */ /* 0x000e64000800007f */
[----:B-1----:R-:W-:Y:S05]  /*25850*/  @!P0 BRA `(.L_x_577) ;  /* 0xfffffffc00f08947 */ /* 0x002fea000383ffff */
[----:B------:R-:W-:Y:S05]  /*25860*/  BRA `(.L_x_591) ;  /* 0xfffffff800987947 */ /* 0x000fea000383ffff */
.L_x_578:
[----:B0-----:R0:W1:Y:S02]  /*25870*/  SYNCS.PHASECHK.TRANS64.TRYWAIT P0, [R7+URZ], R0 ;  /* 0x00000000070075a7 */ /* 0x001064000800017f */
[----:B-1----:R-:W-:Y:S05]  /*25880*/  @!P0 NANOSLEEP.SYNCS 0x989680 ;  /* 0x009896800000895d */ /* 0x002fea0003900000 */
[----:B------:R-:W1:Y:S02]  /*25890*/  @!P0 SYNCS.PHASECHK.TRANS64 P0, [R7+URZ], R0 ;  /* 0x00000000070085a7 */ /* 0x000e64000800007f */
[----:B-1----:R-:W-:Y:S05]  /*258a0*/  @!P0 BRA `(.L_x_578) ;  /* 0xfffffffc00f08947 */ /* 0x002fea000383ffff */
[----:B------:R-:W-:Y:S05]  /*258b0*/  BRA `(.L_x_592) ;  /* 0xfffffff800a87947 */ /* 0x000fea000383ffff */
.L_x_579:
[----:B0-----:R0:W1:Y:S02]  /*258c0*/  SYNCS.PHASECHK.TRANS64.TRYWAIT P0, [R7+URZ], R0 ;  /* 0x00000000070075a7 */ /* 0x001064000800017f */
[----:B-1----:R-:W-:Y:S05]  /*258d0*/  @!P0 NANOSLEEP.SYNCS 0x989680 ;  /* 0x009896800000895d */ /* 0x002fea0003900000 */
[----:B------:R-:W1:Y:S02]  /*258e0*/  @!P0 SYNCS.PHASECHK.TRANS64 P0, [R7+URZ], R0 ;  /* 0x00000000070085a7 */ /* 0x000e64000800007f */
[----:B-1----:R-:W-:Y:S05]  /*258f0*/  @!P0 BRA `(.L_x_579) ;  /* 0xfffffffc00f08947 */ /* 0x002fea000383ffff */
[----:B------:R-:W-:Y:S05]  /*25900*/  BRA `(.L_x_593) ;  /* 0xfffffff800b87947 */ /* 0x000fea000383ffff */
.L_x_580:
[----:B0-----:R0:W1:Y:S02]  /*25910*/  SYNCS.PHASECHK.TRANS64.TRYWAIT P0, [R7+URZ], R0 ;  /* 0x00000000070075a7 */ /* 0x001064000800017f */
[----:B-1----:R-:W-:Y:S05]  /*25920*/  @!P0 NANOSLEEP.SYNCS 0x989680 ;  /* 0x009896800000895d */ /* 0x002fea0003900000 */
[----:B------:R-:W1:Y:S02]  /*25930*/  @!P0 SYNCS.PHASECHK.TRANS64 P0, [R7+URZ], R0 ;  /* 0x00000000070085a7 */ /* 0x000e64000800007f */
[----:B-1----:R-:W-:Y:S05]  /*25940*/  @!P0 BRA `(.L_x_580) ;  /* 0xfffffffc00f08947 */ /* 0x002fea000383ffff */
[----:B------:R-:W-:Y:S05]  /*25950*/  BRA `(.L_x_594) ;  /* 0xfffffff800c87947 */ /* 0x000fea000383ffff */
.L_x_595:
[----:B------:R-:W-:-:S00]  /*25960*/  BRA `(.L_x_595) ;  /* 0xfffffffc00fc7947 */ /* 0x000fc0000383ffff */
[----:B------:R-:W-:-:S00]  /*25970*/  NOP ;  /* 0x0000000000007918 */ /* 0x000fc00000000000 */
        /* <DEDUP_REMOVED lines=8> */
.L_x_596:


//--------------------- .nv.shared._ZN7cutlass13device_kernelINS_4gemm6kernel13GemmUniversalIN4cute5tupleIJiiiiEEENS1_10collective13CollectiveMmaINS1_37MainloopSm90TmaGmmaWarpSpecializedFP8ILi7ENS5_IJNS4_1CILi1EEENSA_ILi4EEESB_EEENS1_35KernelTmaWarpSpecializedCooperativeEEENS5_IJNSA_ILi256EEESG_NSA_ILi64EEEEEENS_12float_e5m2_tENS5_IJlSB_lEEESJ_SK_NS4_8TiledMMAINS4_8MMA_AtomIJNS4_4SM904GMMA31MMA_64x256x32_F32E5M2E5M2_SS_TNILNSO_7ScaleInE1ELSQ_1EEEEEENS4_6LayoutINS5_IJNSA_ILi2EEESB_SB_EEENS5_IJSB_NSA_ILi0EEESW_EEEEENS5_IJNS4_10UnderscoreESZ_SZ_EEEEENS4_23SM90_TMA_LOAD_MULTICASTENS4_14ComposedLayoutINS4_7SwizzleILi2ELi4ELi3EEENS4_18smem_ptr_flag_bitsILi8EEENST_INS5_IJNSA_ILi8EEESH_EEENS5_IJSH_SB_EEEEEEEvNS4_8identityENS4_13SM90_TMA_LOADES1C_vS1D_EENS_8epilogue10collective6detail29Sm90TmaWarpSpecializedAdapterINS1H_15DefaultEpilogueISJ_SK_SK_NS1G_6thread17LinearCombinationISJ_Li1EffLNS1L_9ScaleType4KindE0ELNS_15FloatRoundStyleE2ESJ_EENS1_15EpilogueDefaultEEEEEvvEEEEvNT_6ParamsE --------------------------
	.section	.nv.shared._ZN7cutlass13device_kernelINS_4gemm6kernel13GemmUniversalIN4cute5tupleIJiiiiEEENS1_10collective13CollectiveMmaINS1_37MainloopSm90TmaGmmaWarpSpecializedFP8ILi7ENS5_IJNS4_1CILi1EEENSA_ILi4EEESB_EEENS1_35KernelTmaWarpSpecializedCooperativeEEENS5_IJNSA_ILi256EEESG_NSA_ILi64EEEEEENS_12float_e5m2_tENS5_IJlSB_lEEESJ_SK_NS4_8TiledMMAINS4_8MMA_AtomIJNS4_4SM904GMMA31MMA_64x256x32_F32E5M2E5M2_SS_TNILNSO_7ScaleInE1ELSQ_1EEEEEENS4_6LayoutINS5_IJNSA_ILi2EEESB_SB_EEENS5_IJSB_NSA_ILi0EEESW_EEEEENS5_IJNS4_10UnderscoreESZ_SZ_EEEEENS4_23SM90_TMA_LOAD_MULTICASTENS4_14ComposedLayoutINS4_7SwizzleILi2ELi4ELi3EEENS4_18smem_ptr_flag_bitsILi8EEENST_INS5_IJNSA_ILi8EEESH_EEENS5_IJSH_SB_EEEEEEEvNS4_8identityENS4_13SM90_TMA_LOADES1C_vS1D_EENS_8epilogue10collective6detail29Sm90TmaWarpSpecializedAdapterINS1H_15DefaultEpilogueISJ_SK_SK_NS1G_6thread17LinearCombinationISJ_Li1EffLNS1L_9ScaleType4KindE0ELNS_15FloatRoundStyleE2ESJ_EENS1_15EpilogueDefaultEEEEEvvEEEEvNT_6ParamsE,"aw",@nobits
	.sectionflags	@""
	.align	16
	.zero		1024


//--------------------- .nv.shared.reserved.0     --------------------------
	.section	.nv.shared.reserved.0,"aw",@nobits
	.weak		__nv_reservedSMEM_offset_0_alias
	.size		__nv_reservedSMEM_offset_0_alias, 0, 0
	.other		__nv_reservedSMEM_offset_0_alias,@"STO_CUDA_RESERVED_SHARED STV_DEFAULT"
__nv_reservedSMEM_offset_0_alias:
	.zero		0


//--------------------- .nv.global                --------------------------
	.section	.nv.global,"aw",@nobits
.nv.global:
	.type		_ZN40_INTERNAL_b037304d_4_k_cu_bcc4cad7_275914cute1_E,@object
	.size		_ZN40_INTERNAL_b037304d_4_k_cu_bcc4cad7_275914cute1_E,(_ZN40_INTERNAL_b037304d_4_k_cu_bcc4cad7_275914cuda3std3__45__cpo6cbeginE - _ZN40_INTERNAL_b037304d_4_k_cu_bcc4cad7_275914cute1_E)
_ZN40_INTERNAL_b037304d_4_k_cu_bcc4cad7_275914cute1_E:
	.zero		1
	.type		_ZN40_INTERNAL_b037304d_4_k_cu_bcc4cad7_275914cuda3std3__45__cpo6cbeginE,@object
	.size		_ZN40_INTERNAL_b037304d_4_k_cu_bcc4cad7_275914cuda3std3__45__cpo6cbeginE,(_ZN40_INTERNAL_b037304d_4_k_cu_bcc4cad7_275914cuda3std3__48in_placeE - _ZN40_INTERNAL_b037304d_4_k_cu_bcc4cad7_275914cuda3std3__45__cpo6cbeginE)
_ZN40_INTERNAL_b037304d_4_k_cu_bcc4cad7_275914cuda3std3__45__cpo6cbeginE:
	.zero		1
	.type		_ZN40_INTERNAL_b037304d_4_k_cu_bcc4cad7_275914cuda3std3__48in_placeE,@object
	.size		_ZN40_INTERNAL_b037304d_4_k_cu_bcc4cad7_275914cuda3std3__48in_placeE,(_ZN40_INTERNAL_b037304d_4_k_cu_bcc4cad7_275914cuda3std6ranges3__45__cpo9iter_moveE - _ZN40_INTERNAL_b037304d_4_k_cu_bcc4cad7_275914cuda3std3__48in_placeE)
_ZN40_INTERNAL_b037304d_4_k_cu_bcc4cad7_275914cuda3std3__48in_placeE:
	.zero		1
	.type		_ZN40_INTERNAL_b037304d_4_k_cu_bcc4cad7_275914cuda3std6ranges3__45__cpo9iter_moveE,@object
	.size		_ZN40_INTERNAL_b037304d_4_k_cu_bcc4cad7_275914cuda3std6ranges3__45__cpo9iter_moveE,(_ZN40_INTERNAL_b037304d_4_k_cu_bcc4cad7_275914cuda3std3__45__cpo5beginE - _ZN40_INTERNAL_b037304d_4_k_cu_bcc4cad7_275914cuda3std6ranges3__45__cpo9iter_moveE)
_ZN40_INTERNAL_b037304d_4_k_cu_bcc4cad7_275914cuda3std6ranges3__45__cpo9iter_moveE:
	.zero		1
	.type		_ZN40_INTERNAL_b037304d_4_k_cu_bcc4cad7_275914cuda3std3__45__cpo5beginE,@object
	.size		_ZN40_INTERNAL_b037304d_4_k_cu_bcc4cad7_275914cuda3std3__45__cpo5beginE,(_ZN40_INTERNAL_b037304d_4_k_cu_bcc4cad7_275914cuda3std3__442_GLOBAL__N__b037304d_4_k_cu_bcc4cad7_275916ignoreE - _ZN40_INTERNAL_b037304d_4_k_cu_bcc4cad7_275914cuda3std3__45__cpo5beginE)
_ZN40_INTERNAL_b037304d_4_k_cu_bcc4cad7_275914cuda3std3__45__cpo5beginE:
	.zero		1
	.type		_ZN40_INTERNAL_b037304d_4_k_cu_bcc4cad7_275914cuda3std3__442_GLOBAL__N__b037304d_4_k_cu_bcc4cad7_275916ignoreE,@object
	.size		_ZN40_INTERNAL_b037304d_4_k_cu_bcc4cad7_275914cuda3std3__442_GLOBAL__N__b037304d_4_k_cu_bcc4cad7_275916ignoreE,(_ZN40_INTERNAL_b037304d_4_k_cu_bcc4cad7_275914cute7productE - _ZN40_INTERNAL_b037304d_4_k_cu_bcc4cad7_275914cuda3std3__442_GLOBAL__N__b037304d_4_k_cu_bcc4cad7_275916ignoreE)
_ZN40_INTERNAL_b037304d_4_k_cu_bcc4cad7_275914cuda3std3__442_GLOBAL__N__b037304d_4_k_cu_bcc4cad7_275916ignoreE:
	.zero		1
	.type		_ZN40_INTERNAL_b037304d_4_k_cu_bcc4cad7_275914cute7productE,@object
	.size		_ZN40_INTERNAL_b037304d_4_k_cu_bcc4cad7_275914cute7productE,(_ZN40_INTERNAL_b037304d_4_k_cu_bcc4cad7_275914cuda3std3__45__cpo3endE - _ZN40_INTERNAL_b037304d_4_k_cu_bcc4cad7_275914cute7productE)
_ZN40_INTERNAL_b037304d_4_k_cu_bcc4cad7_275914cute7productE:
	.zero		1
	.type		_ZN40_INTERNAL_b037304d_4_k_cu_bcc4cad7_275914cuda3std3__45__cpo3endE,@object
	.size		_ZN40_INTERNAL_b037304d_4_k_cu_bcc4cad7_275914cuda3std3__45__cpo3endE,(_ZN40_INTERNAL_b037304d_4_k_cu_bcc4cad7_275914cuda3std3__419piecewise_constructE - _ZN40_INTERNAL_b037304d_4_k_cu_bcc4cad7_275914cuda3std3__45__cpo3endE)
_ZN40_INTERNAL_b037304d_4_k_cu_bcc4cad7_275914cuda3std3__45__cpo3endE:
	.zero		1
	.type		_ZN40_INTERNAL_b037304d_4_k_cu_bcc4cad7_275914cuda3std3__419piecewise_constructE,@object
	.size		_ZN40_INTERNAL_b037304d_4_k_cu_bcc4cad7_275914cuda3std3__419piecewise_constructE,(_ZN40_INTERNAL_b037304d_4_k_cu_bcc4cad7_275914cuda3std3__45__cpo4cendE - _ZN40_INTERNAL_b037304d_4_k_cu_bcc4cad7_275914cuda3std3__419piecewise_constructE)
_ZN40_INTERNAL_b037304d_4_k_cu_bcc4cad7_275914cuda3std3__419piecewise_constructE:
	.zero		1
	.type		_ZN40_INTERNAL_b037304d_4_k_cu_bcc4cad7_275914cuda3std3__45__cpo4cendE,@object
	.size		_ZN40_INTERNAL_b037304d_4_k_cu_bcc4cad7_275914cuda3std3__45__cpo4cendE,(_ZN40_INTERNAL_b037304d_4_k_cu_bcc4cad7_275914cuda3std6ranges3__45__cpo4swapE - _ZN40_INTERNAL_b037304d_4_k_cu_bcc4cad7_275914cuda3std3__45__cpo4cendE)
_ZN40_INTERNAL_b037304d_4_k_cu_bcc4cad7_275914cuda3std3__45__cpo4cendE:
	.zero		1
	.type		_ZN40_INTERNAL_b037304d_4_k_cu_bcc4cad7_275914cuda3std6ranges3__45__cpo4swapE,@object
	.size		_ZN40_INTERNAL_b037304d_4_k_cu_bcc4cad7_275914cuda3std6ranges3__45__cpo4swapE,(.L_7 - _ZN40_INTERNAL_b037304d_4_k_cu_bcc4cad7_275914cuda3std6ranges3__45__cpo4swapE)
_ZN40_INTERNAL_b037304d_4_k_cu_bcc4cad7_275914cuda3std6ranges3__45__cpo4swapE:
	.zero		1
.L_7:


//--------------------- .nv.constant0._ZN7cutlass13device_kernelINS_4gemm6kernel13GemmUniversalIN4cute5tupleIJiiiiEEENS1_10collective13CollectiveMmaINS1_37MainloopSm90TmaGmmaWarpSpecializedFP8ILi7ENS5_IJNS4_1CILi1EEENSA_ILi4EEESB_EEENS1_35KernelTmaWarpSpecializedCooperativeEEENS5_IJNSA_ILi256EEESG_NSA_ILi64EEEEEENS_12float_e5m2_tENS5_IJlSB_lEEESJ_SK_NS4_8TiledMMAINS4_8MMA_AtomIJNS4_4SM904GMMA31MMA_64x256x32_F32E5M2E5M2_SS_TNILNSO_7ScaleInE1ELSQ_1EEEEEENS4_6LayoutINS5_IJNSA_ILi2EEESB_SB_EEENS5_IJSB_NSA_ILi0EEESW_EEEEENS5_IJNS4_10UnderscoreESZ_SZ_EEEEENS4_23SM90_TMA_LOAD_MULTICASTENS4_14ComposedLayoutINS4_7SwizzleILi2ELi4ELi3EEENS4_18smem_ptr_flag_bitsILi8EEENST_INS5_IJNSA_ILi8EEESH_EEENS5_IJSH_SB_EEEEEEEvNS4_8identityENS4_13SM90_TMA_LOADES1C_vS1D_EENS_8epilogue10collective6detail29Sm90TmaWarpSpecializedAdapterINS1H_15DefaultEpilogueISJ_SK_SK_NS1G_6thread17LinearCombinationISJ_Li1EffLNS1L_9ScaleType4KindE0ELNS_15FloatRoundStyleE2ESJ_EENS1_15EpilogueDefaultEEEEEvvEEEEvNT_6ParamsE --------------------------
	.section	.nv.constant0._ZN7cutlass13device_kernelINS_4gemm6kernel13GemmUniversalIN4cute5tupleIJiiiiEEENS1_10collective13CollectiveMmaINS1_37MainloopSm90TmaGmmaWarpSpecializedFP8ILi7ENS5_IJNS4_1CILi1EEENSA_ILi4EEESB_EEENS1_35KernelTmaWarpSpecializedCooperativeEEENS5_IJNSA_ILi256EEESG_NSA_ILi64EEEEEENS_12float_e5m2_tENS5_IJlSB_lEEESJ_SK_NS4_8TiledMMAINS4_8MMA_AtomIJNS4_4SM904GMMA31MMA_64x256x32_F32E5M2E5M2_SS_TNILNSO_7ScaleInE1ELSQ_1EEEEEENS4_6LayoutINS5_IJNSA_ILi2EEESB_SB_EEENS5_IJSB_NSA_ILi0EEESW_EEEEENS5_IJNS4_10UnderscoreESZ_SZ_EEEEENS4_23SM90_TMA_LOAD_MULTICASTENS4_14ComposedLayoutINS4_7SwizzleILi2ELi4ELi3EEENS4_18smem_ptr_flag_bitsILi8EEENST_INS5_IJNSA_ILi8EEESH_EEENS5_IJSH_SB_EEEEEEEvNS4_8identityENS4_13SM90_TMA_LOADES1C_vS1D_EENS_8epilogue10collective6detail29Sm90TmaWarpSpecializedAdapterINS1H_15DefaultEpilogueISJ_SK_SK_NS1G_6thread17LinearCombinationISJ_Li1EffLNS1L_9ScaleType4KindE0ELNS_15FloatRoundStyleE2ESJ_EENS1_15EpilogueDefaultEEEEEvvEEEEvNT_6ParamsE,"a",@progbits
	.sectionflags	@""
	.align	4
.nv.constant0._ZN7cutlass13device_kernelINS_4gemm6kernel13GemmUniversalIN4cute5tupleIJiiiiEEENS1_10collective13CollectiveMmaINS1_37MainloopSm90TmaGmmaWarpSpecializedFP8ILi7ENS5_IJNS4_1CILi1EEENSA_ILi4EEESB_EEENS1_35KernelTmaWarpSpecializedCooperativeEEENS5_IJNSA_ILi256EEESG_NSA_ILi64EEEEEENS_12float_e5m2_tENS5_IJlSB_lEEESJ_SK_NS4_8TiledMMAINS4_8MMA_AtomIJNS4_4SM904GMMA31MMA_64x256x32_F32E5M2E5M2_SS_TNILNSO_7ScaleInE1ELSQ_1EEEEEENS4_6LayoutINS5_IJNSA_ILi2EEESB_SB_EEENS5_IJSB_NSA_ILi0EEESW_EEEEENS5_IJNS4_10UnderscoreESZ_SZ_EEEEENS4_23SM90_TMA_LOAD_MULTICASTENS4_14ComposedLayoutINS4_7SwizzleILi2ELi4ELi3EEENS4_18smem_ptr_flag_bitsILi8EEENST_INS5_IJNSA_ILi8EEESH_EEENS5_IJSH_SB_EEEEEEEvNS4_8identityENS4_13SM90_TMA_LOADES1C_vS1D_EENS_8epilogue10collective6detail29Sm90TmaWarpSpecializedAdapterINS1H_15DefaultEpilogueISJ_SK_SK_NS1G_6thread17LinearCombinationISJ_Li1EffLNS1L_9ScaleType4KindE0ELNS_15FloatRoundStyleE2ESJ_EENS1_15EpilogueDefaultEEEEEvvEEEEvNT_6ParamsE:
	.zero		1664


//--------------------- SYMBOLS --------------------------

	.type		.nv.reservedSmem.offset0,@object
	.size		.nv.reservedSmem.offset0,0x4
